def matmul_kernel(
    a_ptr,
    b_ptr,
    c_ptr,
    M,
    N,
    K,
    stride_am,
    stride_ak,
    stride_bk,
    stride_bn,
    stride_cm,
    stride_cn,
    BLOCK_M: tl.constexpr,
    BLOCK_N: tl.constexpr,
    BLOCK_K: tl.constexpr,
    GROUP_M: tl.constexpr,
):
    pid = tl.program_id(axis=0)
    num_pid_m = tl.cdiv(M, BLOCK_M)
    num_pid_n = tl.cdiv(N, BLOCK_N)
    num_pid_in_group = GROUP_M * num_pid_n
    group_id = pid // num_pid_in_group
    first_pid_m = group_id * GROUP_M
    group_size_m = min(num_pid_m - first_pid_m, GROUP_M)
    pid_m = first_pid_m + ((pid % num_pid_in_group) % group_size_m)
    pid_n = (pid % num_pid_in_group) // group_size_m

    offs_am = (pid_m * BLOCK_M + tl.arange(0, BLOCK_M)) % M
    offs_bn = (pid_n * BLOCK_N + tl.arange(0, BLOCK_N)) % N
    offs_k = tl.arange(0, BLOCK_K)
    a_ptrs = a_ptr + offs_am[:, None] * stride_am + offs_k[None, :] * stride_ak
    b_ptrs = b_ptr + offs_k[:, None] * stride_bk + offs_bn[None, :] * stride_bn

    acc = tl.zeros((BLOCK_M, BLOCK_N), dtype=tl.float32)
    for kk in range(0, tl.cdiv(K, BLOCK_K)):
        a = tl.load(a_ptrs, mask=offs_k[None, :] < K - kk * BLOCK_K, other=0.0)
        b = tl.load(b_ptrs, mask=offs_k[:, None] < K - kk * BLOCK_K, other=0.0)
        acc = tl.dot(a, b, acc)
        a_ptrs += BLOCK_K * stride_ak
        b_ptrs += BLOCK_K * stride_bk

    c = acc.to(c_ptr.dtype.element_ty)
    offs_cm = pid_m * BLOCK_M + tl.arange(0, BLOCK_M)
    offs_cn = pid_n * BLOCK_N + tl.arange(0, BLOCK_N)
    c_ptrs = c_ptr + offs_cm[:, None] * stride_cm + offs_cn[None, :] * stride_cn
    mask = (offs_cm[:, None] < M) & (offs_cn[None, :] < N)
    tl.store(c_ptrs, c, mask=mask)

# config = {"BLOCK_K": 64, "BLOCK_M": 64, "BLOCK_N": 16, "GROUP_M": 8, "arch": "sm_100", "dtype": "fp16", "num_ctas": 1, "num_stages": 4, "num_warps": 4}
# arch = sm_100


// ===== COMPILED SASS (sm_100a) =====

	.target	sm_100a

	.elftype	@"ET_EXEC"


//--------------------- .note.nv.tkinfo           --------------------------
	.section	.note.nv.tkinfo,"",@"SHT_NOTE"
	.sectionflags	@"SHF_NOTE_NV_TKINFO"
	.tkinfo
        /*0018*/ 	.word	0x00000081
        /*0030*/ 	.string	""
        /*0030*/ 	.string	"ptxas-blackwell"
        /*0030*/ 	.string	"Cuda compilation tools, release 12.9, V12.9.86"
        /*0030*/ 	.string	"Build cuda_12.9.r12.9/compiler.36037853_0"
        /*0030*/ 	.string	"-v  -suppress-debug-info  -lineinfo  -arch sm_100a "



//--------------------- .note.nv.cuver            --------------------------
	.section	.note.nv.cuver,"",@"SHT_NOTE"
	.sectionflags	@"SHF_NOTE_NV_CUVER"
        /*0018*/ 	.short	0x0001
        /*001a*/ 	.short	0x0064
        /*001c*/ 	.short	0x0001
        /*001e*/ 	.short	0x0000
        /*0020*/ 	.short	0x0001
        /*0022*/ 	.short	0x0000


//--------------------- .nv.info                  --------------------------
	.section	.nv.info,"",@"SHT_CUDA_INFO"
	.align	4


	//----- nvinfo : EIATTR_REGCOUNT
	.align		4
        /*0000*/ 	.byte	0x04, 0x2f
        /*0002*/ 	.short	(.L_4 - .L_3)
	.align		4
.L_3:
        /*0004*/ 	.word	index@(matmul_kernel)
        /*0008*/ 	.word	0x000000a8


	//----- nvinfo : EIATTR_FRAME_SIZE
	.align		4
.L_4:
        /*000c*/ 	.byte	0x04, 0x11
        /*000e*/ 	.short	(.L_6 - .L_5)
	.align		4
.L_5:
        /*0010*/ 	.word	index@($__internal_2_$__cuda_sm10x_tcgen05_guardrail_trap_unallocated_columns_being_dealloced)
        /*0014*/ 	.word	0x00000000


	//----- nvinfo : EIATTR_FRAME_SIZE
	.align		4
.L_6:
        /*0018*/ 	.byte	0x04, 0x11
        /*001a*/ 	.short	(.L_8 - .L_7)
	.align		4
.L_7:
        /*001c*/ 	.word	index@($__internal_1_$__cuda_sm10x_tcgen05_guardrail_trap_phase_invalid_during_alloc)
        /*0020*/ 	.word	0x00000000


	//----- nvinfo : EIATTR_FRAME_SIZE
	.align		4
.L_8:
        /*0024*/ 	.byte	0x04, 0x11
        /*0026*/ 	.short	(.L_10 - .L_9)
	.align		4
.L_9:
        /*0028*/ 	.word	index@($__internal_0_$__cuda_sm10x_tcgen05_guardrail_trap_col_being_dealloced_not_returned_by_alloc)
        /*002c*/ 	.word	0x00000000


	//----- nvinfo : EIATTR_FRAME_SIZE
	.align		4
.L_10:
        /*0030*/ 	.byte	0x04, 0x11
        /*0032*/ 	.short	(.L_12 - .L_11)
	.align		4
.L_11:
        /*0034*/ 	.word	index@(matmul_kernel)
        /*0038*/ 	.word	0x00000000


	//----- nvinfo : EIATTR_MIN_STACK_SIZE
	.align		4
.L_12:
        /*003c*/ 	.byte	0x04, 0x12
        /*003e*/ 	.short	(.L_14 - .L_13)
	.align		4
.L_13:
        /*0040*/ 	.word	index@(matmul_kernel)
        /*0044*/ 	.word	0x00000000
.L_14:


//--------------------- .nv.info.matmul_kernel    --------------------------
	.section	.nv.info.matmul_kernel,"",@"SHT_CUDA_INFO"
	.sectionflags	@""
	.align	4


	//----- nvinfo : EIATTR_CUDA_API_VERSION
	.align		4
        /*0000*/ 	.byte	0x04, 0x37
        /*0002*/ 	.short	(.L_16 - .L_15)
.L_15:
        /*0004*/ 	.word	0x00000081


	//----- nvinfo : EIATTR_KPARAM_INFO
	.align		4
.L_16:
        /*0008*/ 	.byte	0x04, 0x17
        /*000a*/ 	.short	(.L_18 - .L_17)
.L_17:
        /*000c*/ 	.word	0x00000000
        /*0010*/ 	.short	0x000d
        /*0012*/ 	.short	0x0048
        /*0014*/ 	.byte	0x00, 0xf4, 0x21, 0x00


	//----- nvinfo : EIATTR_KPARAM_INFO
	.align		4
.L_18:
        /*0018*/ 	.byte	0x04, 0x17
        /*001a*/ 	.short	(.L_20 - .L_19)
.L_19:
        /*001c*/ 	.word	0x00000000
        /*0020*/ 	.short	0x000c
        /*0022*/ 	.short	0x0040
        /*0024*/ 	.byte	0x00, 0xf4, 0x21, 0x00


	//----- nvinfo : EIATTR_KPARAM_INFO
	.align		4
.L_20:
        /*0028*/ 	.byte	0x04, 0x17
        /*002a*/ 	.short	(.L_22 - .L_21)
.L_21:
        /*002c*/ 	.word	0x00000000
        /*0030*/ 	.short	0x000b
        /*0032*/ 	.short	0x0038
        /*0034*/ 	.byte	0x00, 0xf0, 0x11, 0x00


	//----- nvinfo : EIATTR_KPARAM_INFO
	.align		4
.L_22:
        /*0038*/ 	.byte	0x04, 0x17
        /*003a*/ 	.short	(.L_24 - .L_23)
.L_23:
        /*003c*/ 	.word	0x00000000
        /*0040*/ 	.short	0x000a
        /*0042*/ 	.short	0x0034
        /*0044*/ 	.byte	0x00, 0xf0, 0x11, 0x00


	//----- nvinfo : EIATTR_KPARAM_INFO
	.align		4
.L_24:
        /*0048*/ 	.byte	0x04, 0x17
        /*004a*/ 	.short	(.L_26 - .L_25)
.L_25:
        /*004c*/ 	.word	0x00000000
        /*0050*/ 	.short	0x0009
        /*0052*/ 	.short	0x0030
        /*0054*/ 	.byte	0x00, 0xf0, 0x11, 0x00


	//----- nvinfo : EIATTR_KPARAM_INFO
	.align		4
.L_26:
        /*0058*/ 	.byte	0x04, 0x17
        /*005a*/ 	.short	(.L_28 - .L_27)
.L_27:
        /*005c*/ 	.word	0x00000000
        /*0060*/ 	.short	0x0008
        /*0062*/ 	.short	0x002c
        /*0064*/ 	.byte	0x00, 0xf0, 0x11, 0x00


	//----- nvinfo : EIATTR_KPARAM_INFO
	.align		4
.L_28:
        /*0068*/ 	.byte	0x04, 0x17
        /*006a*/ 	.short	(.L_30 - .L_29)
.L_29:
        /*006c*/ 	.word	0x00000000
        /*0070*/ 	.short	0x0007
        /*0072*/ 	.short	0x0028
        /*0074*/ 	.byte	0x00, 0xf0, 0x11, 0x00


	//----- nvinfo : EIATTR_KPARAM_INFO
	.align		4
.L_30:
        /*0078*/ 	.byte	0x04, 0x17
        /*007a*/ 	.short	(.L_32 - .L_31)
.L_31:
        /*007c*/ 	.word	0x00000000
        /*0080*/ 	.short	0x0006
        /*0082*/ 	.short	0x0024
        /*0084*/ 	.byte	0x00, 0xf0, 0x11, 0x00


	//----- nvinfo : EIATTR_KPARAM_INFO
	.align		4
.L_32:
        /*0088*/ 	.byte	0x04, 0x17
        /*008a*/ 	.short	(.L_34 - .L_33)
.L_33:
        /*008c*/ 	.word	0x00000000
        /*0090*/ 	.short	0x0005
        /*0092*/ 	.short	0x0020
        /*0094*/ 	.byte	0x00, 0xf0, 0x11, 0x00


	//----- nvinfo : EIATTR_KPARAM_INFO
	.align		4
.L_34:
        /*0098*/ 	.byte	0x04, 0x17
        /*009a*/ 	.short	(.L_36 - .L_35)
.L_35:
        /*009c*/ 	.word	0x00000000
        /*00a0*/ 	.short	0x0004
        /*00a2*/ 	.short	0x001c
        /*00a4*/ 	.byte	0x00, 0xf0, 0x11, 0x00


	//----- nvinfo : EIATTR_KPARAM_INFO
	.align		4
.L_36:
        /*00a8*/ 	.byte	0x04, 0x17
        /*00aa*/ 	.short	(.L_38 - .L_37)
.L_37:
        /*00ac*/ 	.word	0x00000000
        /*00b0*/ 	.short	0x0003
        /*00b2*/ 	.short	0x0018
        /*00b4*/ 	.byte	0x00, 0xf0, 0x11, 0x00


	//----- nvinfo : EIATTR_KPARAM_INFO
	.align		4
.L_38:
        /*00b8*/ 	.byte	0x04, 0x17
        /*00ba*/ 	.short	(.L_40 - .L_39)
.L_39:
        /*00bc*/ 	.word	0x00000000
        /*00c0*/ 	.short	0x0002
        /*00c2*/ 	.short	0x0010
        /*00c4*/ 	.byte	0x00, 0xf4, 0x21, 0x00


	//----- nvinfo : EIATTR_KPARAM_INFO
	.align		4
.L_40:
        /*00c8*/ 	.byte	0x04, 0x17
        /*00ca*/ 	.short	(.L_42 - .L_41)
.L_41:
        /*00cc*/ 	.word	0x00000000
        /*00d0*/ 	.short	0x0001
        /*00d2*/ 	.short	0x0008
        /*00d4*/ 	.byte	0x00, 0xf4, 0x21, 0x00


	//----- nvinfo : EIATTR_KPARAM_INFO
	.align		4
.L_42:
        /*00d8*/ 	.byte	0x04, 0x17
        /*00da*/ 	.short	(.L_44 - .L_43)
.L_43:
        /*00dc*/ 	.word	0x00000000
        /*00e0*/ 	.short	0x0000
        /*00e2*/ 	.short	0x0000
        /*00e4*/ 	.byte	0x00, 0xf4, 0x21, 0x00


	//----- nvinfo : EIATTR_AT_ENTRY_FRAGMENTS
	.align		4
.L_44:
        /*00e8*/ 	.byte	0x04, 0x4f
        /*00ea*/ 	.short	(.L_46 - .L_45)


	//   ....[0]....
.L_45:
        /*00ec*/ 	.word	0x00000004


	//----- nvinfo : EIATTR_RESERVED_SMEM_USED
	.align		4
.L_46:
        /*00f0*/ 	.byte	0x01, 0x41
	.zero		2


	//----- nvinfo : EIATTR_SPARSE_MMA_MASK
	.align		4
        /*00f4*/ 	.byte	0x03, 0x50
        /*00f6*/ 	.short	0x0000


	//----- nvinfo : EIATTR_TCGEN05_1CTA_USED
	.align		4
        /*00f8*/ 	.byte	0x01, 0x51
	.zero		2


	//----- nvinfo : EIATTR_MAXREG_COUNT
	.align		4
        /*00fc*/ 	.byte	0x03, 0x1b
        /*00fe*/ 	.short	0x00ff


	//----- nvinfo : EIATTR_NUM_BARRIERS
	.align		4
        /*0100*/ 	.byte	0x02, 0x4c
        /*0102*/ 	.byte	0x01
	.zero		1


	//----- nvinfo : EIATTR_INT_WARP_WIDE_INSTR_OFFSETS
	.align		4
        /*0104*/ 	.byte	0x04, 0x31
        /*0106*/ 	.short	(.L_48 - .L_47)


	//   ....[0]....
.L_47:
        /*0108*/ 	.word	0x00001340


	//   ....[1]....
        /*010c*/ 	.word	0x00001380


	//   ....[2]....
        /*0110*/ 	.word	0x00002580


	//   ....[3]....
        /*0114*/ 	.word	0x00004ad0


	//   ....[4]....
        /*0118*/ 	.word	0x00004b20


	//----- nvinfo : EIATTR_COOP_GROUP_MASK_REGIDS
	.align		4
.L_48:
        /*011c*/ 	.byte	0x04, 0x29
        /*011e*/ 	.short	(.L_50 - .L_49)


	//   ....[0]....
.L_49:
        /*0120*/ 	.word	0xffffffff


	//   ....[1]....
        /*0124*/ 	.word	0xffffffff


	//   ....[2]....
        /*0128*/ 	.word	0xffffffff


	//   ....[3]....
        /*012c*/ 	.word	0xffffffff


	//----- nvinfo : EIATTR_COOP_GROUP_INSTR_OFFSETS
	.align		4
.L_50:
        /*0130*/ 	.byte	0x04, 0x28
        /*0132*/ 	.short	(.L_52 - .L_51)


	//   ....[0]....
.L_51:
        /*0134*/ 	.word	0x00000070


	//   ....[1]....
        /*0138*/ 	.word	0x00000320


	//   ....[2]....
        /*013c*/ 	.word	0x00004970


	//   ....[3]....
        /*0140*/ 	.word	0x00004bd0


	//----- nvinfo : EIATTR_VRC_CTA_INIT_COUNT
	.align		4
.L_52:
        /*0144*/ 	.byte	0x02, 0x4a
        /*0146*/ 	.byte	0x80
	.zero		1


	//----- nvinfo : EIATTR_MBARRIER_INSTR_OFFSETS
	.align		4
        /*0148*/ 	.byte	0x04, 0x39
        /*014a*/ 	.short	(.L_54 - .L_53)


	//   ....[0]....
.L_53:
        /*014c*/ 	.word	0x000014c0
        /*0150*/ 	.word	0x000000ff
        /*0154*/ 	.word	0x00000000
        /*0158*/ 	.short	0x0100
        /*015a*/ 	.byte	0x0b
	.zero		1


	//   ....[1]....
        /*015c*/ 	.word	0x000025c0
        /*0160*/ 	.word	0x000000ff
        /*0164*/ 	.word	0x00005008
        /*0168*/ 	.short	0x0100
        /*016a*/ 	.byte	0x09
	.zero		1


	//   ....[2]....
        /*016c*/ 	.word	0x00003540
        /*0170*/ 	.word	0x000000ff
        /*0174*/ 	.word	0x00000000
        /*0178*/ 	.short	0x010a
        /*017a*/ 	.byte	0x0b
	.zero		1


	//   ....[3]....
        /*017c*/ 	.word	0x00004410
        /*0180*/ 	.word	0x000000ff
        /*0184*/ 	.word	0x00000000
        /*0188*/ 	.short	0x010a
        /*018a*/ 	.byte	0x0b
	.zero		1


	//   ....[4]....
        /*018c*/ 	.word	0x00004560
        /*0190*/ 	.word	0x000000ff
        /*0194*/ 	.word	0x00005000
        /*0198*/ 	.short	0x0108
        /*019a*/ 	.byte	0x09
	.zero		1


	//   ....[5]....
        /*019c*/ 	.word	0x000045f0
        /*01a0*/ 	.word	0x000000ff
        /*01a4*/ 	.word	0x00005008
        /*01a8*/ 	.short	0x0108
        /*01aa*/ 	.byte	0x09
	.zero		1


	//   ....[6]....
        /*01ac*/ 	.word	0x00004bf0
        /*01b0*/ 	.word	0x000000ff
        /*01b4*/ 	.word	0x00000000
        /*01b8*/ 	.short	0x010a
        /*01ba*/ 	.byte	0x0b
	.zero		1


	//   ....[7]....
        /*01bc*/ 	.word	0x00004c20
        /*01c0*/ 	.word	0x000000ff
        /*01c4*/ 	.word	0x00000000
        /*01c8*/ 	.short	0x010a
        /*01ca*/ 	.byte	0x0b
	.zero		1


	//----- nvinfo : EIATTR_NUM_MBARRIERS
	.align		4
.L_54:
        /*01cc*/ 	.byte	0x03, 0x38
        /*01ce*/ 	.short	0x0002


	//----- nvinfo : EIATTR_EXIT_INSTR_OFFSETS
	.align		4
        /*01d0*/ 	.byte	0x04, 0x1c
        /*01d2*/ 	.short	(.L_56 - .L_55)


	//   ....[0]....
.L_55:
        /*01d4*/ 	.word	0x00004be0


	//----- nvinfo : EIATTR_REQNTID
	.align		4
.L_56:
        /*01d8*/ 	.byte	0x04, 0x10
        /*01da*/ 	.short	(.L_58 - .L_57)
.L_57:
        /*01dc*/ 	.word	0x00000080
        /*01e0*/ 	.word	0x00000001
        /*01e4*/ 	.word	0x00000001


	//----- nvinfo : EIATTR_CRS_STACK_SIZE
	.align		4
.L_58:
        /*01e8*/ 	.byte	0x04, 0x1e
        /*01ea*/ 	.short	(.L_60 - .L_59)
.L_59:
        /*01ec*/ 	.word	0x00000000


	//----- nvinfo : EIATTR_CBANK_PARAM_SIZE
	.align		4
.L_60:
        /*01f0*/ 	.byte	0x03, 0x19
        /*01f2*/ 	.short	0x0050


	//----- nvinfo : EIATTR_PARAM_CBANK
	.align		4
        /*01f4*/ 	.byte	0x04, 0x0a
        /*01f6*/ 	.short	(.L_62 - .L_61)
	.align		4
.L_61:
        /*01f8*/ 	.word	index@(.nv.constant0.matmul_kernel)
        /*01fc*/ 	.short	0x0380
        /*01fe*/ 	.short	0x0050


	//----- nvinfo : EIATTR_SW_WAR
	.align		4
.L_62:
        /*0200*/ 	.byte	0x04, 0x36
        /*0202*/ 	.short	(.L_64 - .L_63)
.L_63:
        /*0204*/ 	.word	0x00000008
.L_64:


//--------------------- .nv.compat                --------------------------
	.section	.nv.compat,"",@"SHT_CUDA_COMPAT_INFO"
	.align	4
        /*0000*/ 	.byte	0x02, 0x02, 0x02, 0x00, 0x02, 0x05, 0x05, 0x00, 0x02, 0x03, 0x00, 0x00, 0x02, 0x06, 0x01, 0x00


//--------------------- .nv.callgraph             --------------------------
	.section	.nv.callgraph,"",@"SHT_CUDA_CALLGRAPH"
	.align	4
	.sectionentsize	8
	.align		4
        /*0000*/ 	.word	0x00000000
	.align		4
        /*0004*/ 	.word	0xffffffff
	.align		4
        /*0008*/ 	.word	0x00000000
	.align		4
        /*000c*/ 	.word	0xfffffffe
	.align		4
        /*0010*/ 	.word	0x00000000
	.align		4
        /*0014*/ 	.word	0xfffffffd
	.align		4
        /*0018*/ 	.word	0x00000000
	.align		4
        /*001c*/ 	.word	0xfffffffc


//--------------------- .text.matmul_kernel       --------------------------
	.section	.text.matmul_kernel,"ax",@progbits
	.align	128
        .global         matmul_kernel
        .type           matmul_kernel,@function
        .size           matmul_kernel,(.L_x_20 - matmul_kernel)
        .other          matmul_kernel,@"STO_CUDA_ENTRY STV_DEFAULT"
matmul_kernel:
.text.matmul_kernel:
[----:B------:R-:W0:Y:S01]  /*0000*/  LDC R1, c[0x0][0x37c] ;  /* 0x0000df00ff017b82 */ /* 0x000e220000000800 */
[----:B------:R-:W1:Y:S01]  /*0010*/  S2R R18, SR_TID.X ;  /* 0x0000000000127919 */ /* 0x000e620000002100 */
[----:B------:R-:W2:Y:S01]  /*0020*/  LDCU.64 UR20, c[0x0][0x358] ;  /* 0x00006b00ff1477ac */ /* 0x000ea20008000a00 */
[----:B-1----:R-:W-:-:S13]  /*0030*/  ISETP.GE.U32.AND P0, PT, R18, 0x20, PT ;  /* 0x000000201200780c */ /* 0x002fda0003f06070 */
[----:B------:R-:W-:Y:S02]  /*0040*/  VOTEU.ANY UP0, P0 ;  /* 0x0000000000ff7886 */ /* 0x000fe40000000100 */
[----:B0-2---:R-:W-:Y:S05]  /*0050*/  BRA.U UP0, `(.L_x_0) ;  /* 0x0000000100b47547 */ /* 0x005fea000b800000 */
[----:B------:R-:W0:Y:S01]  /*0060*/  S2UR UR6, SR_CgaCtaId ;  /* 0x00000000000679c3 */ /* 0x000e220000008800 */
[----:B------:R-:W-:Y:S01]  /*0070*/  NOP ;  /* 0x0000000000007918 */ /* 0x000fe20000000000 */
[----:B------:R-:W-:Y:S02]  /*0080*/  UMOV UR4, 0x40 ;  /* 0x0000004000047882 */ /* 0x000fe40000000000 */
[----:B0-----:R-:W-:-:S09]  /*0090*/  ULEA UR4, UR6, UR4, 0x18 ;  /* 0x0000000406047291 */ /* 0x001fd2000f8ec0ff */
[----:B------:R-:W0:Y:S01]  /*00a0*/  LDS.U8 R0, [UR4] ;  /* 0x00000004ff007984 */ /* 0x000e220008000000 */
[----:B------:R-:W-:Y:S02]  /*00b0*/  UMOV UR4, 0x400 ;  /* 0x0000040000047882 */ /* 0x000fe40000000000 */
[----:B------:R-:W-:Y:S01]  /*00c0*/  ULEA UR4, UR6, UR4, 0x18 ;  /* 0x0000000406047291 */ /* 0x000fe2000f8ec0ff */
[----:B0-----:R-:W-:-:S13]  /*00d0*/  ISETP.NE.AND P0, PT, R0, RZ, PT ;  /* 0x000000ff0000720c */ /* 0x001fda0003f05270 */
[----:B------:R-:W-:Y:S05]  /*00e0*/  @P0 BRA `(.L_x_1) ;  /* 0x0000000000780947 */ /* 0x000fea0003800000 */
[----:B------:R-:W-:-:S13]  /*00f0*/  ELECT P0, URZ, PT ;  /* 0x0000000000ff782f */ /* 0x000fda0003800000 */
[----:B------:R-:W-:Y:S05]  /*0100*/  @!P0 BRA `(.L_x_2) ;  /* 0x0000000000808947 */ /* 0x000fea0003800000 */
[----:B------:R-:W-:Y:S01]  /*0110*/  UMOV UR5, 0x1 ;  /* 0x0000000100057882 */ /* 0x000fe20000000000 */
[----:B------:R-:W-:-:S04]  /*0120*/  IMAD.MOV.U32 R4, RZ, RZ, 0x1 ;  /* 0x00000001ff047424 */ /* 0x000fc800078e00ff */
[----:B------:R-:W-:Y:S04]  /*0130*/  DEPBAR.LE SB0, 0x36 ;  /* 0x00008d800000791a */ /* 0x000fe80000000000 */
[----:B------:R-:W0:Y:S02]  /*0140*/  UTCATOMSWS.FIND_AND_SET.ALIGN UP1, UR5, UR5 ;  /* 0x00000005000575e3 */ /* 0x000e240008020800 */
[----:B0-----:R-:W-:-:S04]  /*0150*/  PLOP3.LUT P0, PT, PT, PT, UP1, 0x80, 0x8 ;  /* 0x000000000008781c */ /* 0x001fc80003f0f018 */
[----:B------:R-:W-:-:S04]  /*0160*/  SEL R0, RZ, 0xffffffff, !P0 ;  /* 0xffffffffff007807 */ /* 0x000fc80004000000 */
[----:B------:R-:W-:Y:S01]  /*0170*/  ISETP.NE.AND P0, PT, R0, RZ, PT ;  /* 0x000000ff0000720c */ /* 0x000fe20003f05270 */
[----:B------:R-:W-:-:S12]  /*0180*/  IMAD.U32 R0, RZ, RZ, UR5 ;  /* 0x00000005ff007e24 */ /* 0x000fd8000f8e00ff */
[----:B------:R-:W-:Y:S05]  /*0190*/  @P0 BRA `(.L_x_3) ;  /* 0x0000000000240947 */ /* 0x000fea0003800000 */
.L_x_4:
[----:B------:R-:W-:Y:S05]  /*01a0*/  NANOSLEEP 0x64 ;  /* 0x000000640000795d */ /* 0x000fea0003800000 */
[----:B------:R-:W-:-:S05]  /*01b0*/  UMOV UR5, 0x1 ;  /* 0x0000000100057882 */ /* 0x000fca0000000000 */
[----:B------:R-:W-:Y:S04]  /*01c0*/  DEPBAR.LE SB0, 0x36 ;  /* 0x00008d800000791a */ /* 0x000fe80000000000 */
[----:B------:R-:W0:Y:S02]  /*01d0*/  UTCATOMSWS.FIND_AND_SET.ALIGN UP1, UR5, UR5 ;  /* 0x00000005000575e3 */ /* 0x000e240008020800 */
[----:B0-----:R-:W-:-:S04]  /*01e0*/  PLOP3.LUT P0, PT, PT, PT, UP1, 0x80, 0x8 ;  /* 0x000000000008781c */ /* 0x001fc80003f0f018 */
[----:B------:R-:W-:-:S04]  /*01f0*/  SEL R0, RZ, 0xffffffff, !P0 ;  /* 0xffffffffff007807 */ /* 0x000fc80004000000 */
[----:B------:R-:W-:Y:S01]  /*0200*/  ISETP.NE.AND P0, PT, R0, RZ, PT ;  /* 0x000000ff0000720c */ /* 0x000fe20003f05270 */
[----:B------:R-:W-:-:S12]  /*0210*/  IMAD.U32 R0, RZ, RZ, UR5 ;  /* 0x00000005ff007e24 */ /* 0x000fd8000f8e00ff */
[----:B------:R-:W-:Y:S05]  /*0220*/  @!P0 BRA `(.L_x_4) ;  /* 0xfffffffc00dc8947 */ /* 0x000fea000383ffff */
.L_x_3:
[----:B------:R-:W-:Y:S01]  /*0230*/  VIADD R3, R0, 0x10 ;  /* 0x0000001000037836 */ /* 0x000fe20000000000 */
[----:B------:R-:W-:Y:S01]  /*0240*/  UMOV UR5, 0x50 ;  /* 0x0000005000057882 */ /* 0x000fe20000000000 */
[----:B------:R-:W-:Y:S01]  /*0250*/  SHF.L.U32 R2, R4, R0, RZ ;  /* 0x0000000004027219 */ /* 0x000fe200000006ff */
[----:B------:R-:W-:Y:S01]  /*0260*/  ULEA UR5, UR6, UR5, 0x18 ;  /* 0x0000000506057291 */ /* 0x000fe2000f8ec0ff */
[----:B------:R-:W-:Y:S01]  /*0270*/  IMAD.SHL.U32 R0, R0, 0x20, RZ ;  /* 0x0000002000007824 */ /* 0x000fe200078e00ff */
[----:B------:R-:W-:-:S04]  /*0280*/  SHF.L.U32 R3, R4, R3, RZ ;  /* 0x0000000304037219 */ /* 0x000fc800000006ff */
[----:B------:R-:W-:-:S05]  /*0290*/  LOP3.LUT R2, R3, R2, RZ, 0xfc, !PT ;  /* 0x0000000203027212 */ /* 0x000fca00078efcff */
[----:B------:R0:W-:Y:S04]  /*02a0*/  ATOMS.OR RZ, [UR5], R2 ;  /* 0x00000002ffff798c */ /* 0x0001e8000b000005 */
[----:B------:R0:W-:Y:S01]  /*02b0*/  STS [UR4], R0 ;  /* 0x00000000ff007988 */ /* 0x0001e20008000804 */
[----:B------:R-:W-:Y:S05]  /*02c0*/  BRA `(.L_x_2) ;  /* 0x0000000000107947 */ /* 0x000fea0003800000 */
.L_x_1:
[----:B------:R-:W-:Y:S01]  /*02d0*/  IMAD.MOV.U32 R0, RZ, RZ, -0x1 ;  /* 0xffffffffff007424 */ /* 0x000fe200078e00ff */
[----:B------:R-:W-:-:S04]  /*02e0*/  MOV R2, 0x310 ;  /* 0x0000031000027802 */ /* 0x000fc80000000f00 */
[----:B------:R0:W-:Y:S03]  /*02f0*/  STS [UR4], R0 ;  /* 0x00000000ff007988 */ /* 0x0001e60008000804 */
[----:B0-----:R-:W-:Y:S05]  /*0300*/  CALL.REL.NOINC `($__internal_1_$__cuda_sm10x_tcgen05_guardrail_trap_phase_invalid_during_alloc) ;  /* 0x00000048005c7944 */ /* 0x001fea0003c00000 */
.L_x_2:
[----:B------:R-:W-:Y:S05]  /*0310*/  WARPSYNC.ALL ;  /* 0x0000000000007948 */ /* 0x000fea0003800000 */
[----:B------:R-:W-:Y:S01]  /*0320*/  NOP ;  /* 0x0000000000007918 */ /* 0x000fe20000000000 */
.L_x_0:
[----:B------:R-:W1:Y:S01]  /*0330*/  LDC.64 R24, c[0x0][0x398] ;  /* 0x0000e600ff187b82 */ /* 0x000e620000000a00 */
[----:B------:R-:W2:Y:S01]  /*0340*/  S2R R5, SR_CTAID.X ;  /* 0x0000000000057919 */ /* 0x000ea20000002500 */
[----:B------:R-:W-:Y:S01]  /*0350*/  UMOV UR9, 0x400 ;  /* 0x0000040000097882 */ /* 0x000fe20000000000 */
[----:B------:R-:W-:Y:S01]  /*0360*/  SHF.R.U32.HI R99, RZ, 0x5, R18 ;  /* 0x00000005ff637819 */ /* 0x000fe20000011612 */
[----:B------:R-:W3:Y:S04]  /*0370*/  LDCU.128 UR12, c[0x0][0x380] ;  /* 0x00007000ff0c77ac */ /* 0x000ee80008000c00 */
[----:B------:R-:W4:Y:S08]  /*0380*/  S2UR UR4, SR_CgaCtaId ;  /* 0x00000000000479c3 */ /* 0x000f300000008800 */
[----:B------:R-:W5:Y:S01]  /*0390*/  LDC.64 R64, c[0x0][0x3a8] ;  /* 0x0000ea00ff407b82 */ /* 0x000f620000000a00 */
[----:B01----:R-:W-:Y:S01]  /*03a0*/  VIADD R0, R25, 0xf ;  /* 0x0000000f19007836 */ /* 0x003fe20000000000 */
[----:B------:R-:W-:-:S02]  /*03b0*/  IABS R19, R24 ;  /* 0x0000001800137213 */ /* 0x000fc40000000000 */
[----:B------:R-:W-:Y:S02]  /*03c0*/  IABS R33, R25 ;  /* 0x0000001900217213 */ /* 0x000fe40000000000 */
[----:B------:R-:W-:Y:S01]  /*03d0*/  SHF.R.S32.HI R3, RZ, 0x1f, R0 ;  /* 0x0000001fff037819 */ /* 0x000fe20000011400 */
[----:B----4-:R-:W-:-:S03]  /*03e0*/  ULEA UR9, UR4, UR9, 0x18 ;  /* 0x0000000904097291 */ /* 0x010fc6000f8ec0ff */
[----:B------:R-:W-:Y:S02]  /*03f0*/  LEA.HI R3, R3, R0, RZ, 0x4 ;  /* 0x0000000003037211 */ /* 0x000fe400078f20ff */
[----:B--2---:R-:W-:Y:S02]  /*0400*/  IABS R8, R5 ;  /* 0x0000000500087213 */ /* 0x004fe40000000000 */
[----:B------:R-:W-:-:S05]  /*0410*/  SHF.R.S32.HI R3, RZ, 0x4, R3 ;  /* 0x00000004ff037819 */ /* 0x000fca0000011403 */
[----:B------:R-:W-:-:S05]  /*0420*/  IMAD.SHL.U32 R4, R3, 0x8, RZ ;  /* 0x0000000803047824 */ /* 0x000fca00078e00ff */
[-C--:B------:R-:W-:Y:S02]  /*0430*/  IABS R7, R4.reuse ;  /* 0x0000000400077213 */ /* 0x080fe40000000000 */
[----:B------:R-:W-:Y:S02]  /*0440*/  IABS R10, R4 ;  /* 0x00000004000a7213 */ /* 0x000fe40000000000 */
[----:B------:R-:W0:Y:S08]  /*0450*/  I2F.RP R0, R7 ;  /* 0x0000000700007306 */ /* 0x000e300000209400 */
[----:B0-----:R-:W0:Y:S02]  /*0460*/  MUFU.RCP R0, R0 ;  /* 0x0000000000007308 */ /* 0x001e240000001000 */
[----:B0-----:R-:W-:-:S02]  /*0470*/  VIADD R2, R0, 0xffffffe ;  /* 0x0ffffffe00027836 */ /* 0x001fc40000000000 */
[----:B------:R-:W-:-:S04]  /*0480*/  IMAD.MOV R0, RZ, RZ, -R10 ;  /* 0x000000ffff007224 */ /* 0x000fc800078e0a0a */
[----:B------:R0:W1:Y:S02]  /*0490*/  F2I.FTZ.U32.TRUNC.NTZ R3, R2 ;  /* 0x0000000200037305 */ /* 0x000064000021f000 */
[----:B0-----:R-:W-:Y:S02]  /*04a0*/  IMAD.MOV.U32 R2, RZ, RZ, RZ ;  /* 0x000000ffff027224 */ /* 0x001fe400078e00ff */
[----:B-1----:R-:W-:-:S04]  /*04b0*/  IMAD.MOV R6, RZ, RZ, -R3 ;  /* 0x000000ffff067224 */ /* 0x002fc800078e0a03 */
[----:B------:R-:W-:Y:S02]  /*04c0*/  IMAD R9, R6, R7, RZ ;  /* 0x0000000706097224 */ /* 0x000fe400078e02ff */
[----:B------:R-:W-:Y:S02]  /*04d0*/  IMAD.MOV.U32 R6, RZ, RZ, R8 ;  /* 0x000000ffff067224 */ /* 0x000fe400078e0008 */
[----:B------:R-:W-:-:S06]  /*04e0*/  IMAD.HI.U32 R3, R3, R9, R2 ;  /* 0x0000000903037227 */ /* 0x000fcc00078e0002 */
[----:B------:R-:W-:-:S04]  /*04f0*/  IMAD.HI.U32 R3, R3, R6, RZ ;  /* 0x0000000603037227 */ /* 0x000fc800078e00ff */
[----:B------:R-:W-:Y:S02]  /*0500*/  IMAD R0, R3, R0, R6 ;  /* 0x0000000003007224 */ /* 0x000fe400078e0206 */
[----:B------:R-:W0:Y:S01]  /*0510*/  I2F.RP R6, R19 ;  /* 0x0000001300067306 */ /* 0x000e220000209400 */
[----:B------:R-:W-:Y:S02]  /*0520*/  BAR.SYNC.DEFER_BLOCKING 0x0 ;  /* 0x0000000000007b1d */ /* 0x000fe40000010000 */
[----:B------:R-:W-:-:S05]  /*0530*/  ISETP.GT.U32.AND P1, PT, R7, R0, PT ;  /* 0x000000000700720c */ /* 0x000fca0003f24070 */
[----:B0-----:R-:W-:Y:S08]  /*0540*/  MUFU.RCP R6, R6 ;  /* 0x0000000600067308 */ /* 0x001ff00000001000 */
[----:B------:R-:W-:Y:S02]  /*0550*/  @!P1 IMAD.IADD R0, R0, 0x1, -R7 ;  /* 0x0000000100009824 */ /* 0x000fe400078e0a07 */
[----:B------:R-:W-:Y:S01]  /*0560*/  @!P1 VIADD R3, R3, 0x1 ;  /* 0x0000000103039836 */ /* 0x000fe20000000000 */
[----:B------:R-:W-:-:S02]  /*0570*/  ISETP.NE.AND P1, PT, R4, RZ, PT ;  /* 0x000000ff0400720c */ /* 0x000fc40003f25270 */
[----:B------:R-:W-:Y:S02]  /*0580*/  ISETP.GE.U32.AND P0, PT, R0, R7, PT ;  /* 0x000000070000720c */ /* 0x000fe40003f06070 */
[----:B------:R-:W-:Y:S01]  /*0590*/  LOP3.LUT R0, R5, R4, RZ, 0x3c, !PT ;  /* 0x0000000405007212 */ /* 0x000fe200078e3cff */
[----:B------:R-:W0:Y:S03]  /*05a0*/  I2F.RP R7, R33 ;  /* 0x0000002100077306 */ /* 0x000e260000209400 */
[----:B------:R-:W-:Y:S01]  /*05b0*/  ISETP.GE.AND P2, PT, R0, RZ, PT ;  /* 0x000000ff0000720c */ /* 0x000fe20003f46270 */
[----:B------:R-:W-:-:S06]  /*05c0*/  VIADD R0, R24, 0x3f ;  /* 0x0000003f18007836 */ /* 0x000fcc0000000000 */
[----:B------:R-:W-:-:S04]  /*05d0*/  @P0 VIADD R3, R3, 0x1 ;  /* 0x0000000103030836 */ /* 0x000fc80000000000 */
[----:B------:R-:W-:Y:S01]  /*05e0*/  IMAD.MOV.U32 R2, RZ, RZ, R3 ;  /* 0x000000ffff027224 */ /* 0x000fe200078e0003 */
[----:B------:R-:W-:Y:S01]  /*05f0*/  SHF.R.S32.HI R3, RZ, 0x1f, R0 ;  /* 0x0000001fff037819 */ /* 0x000fe20000011400 */
[----:B0-----:R-:W-:Y:S02]  /*0600*/  MUFU.RCP R7, R7 ;  /* 0x0000000700077308 */ /* 0x001fe40000001000 */
[----:B------:R-:W-:Y:S01]  /*0610*/  @!P2 IMAD.MOV R2, RZ, RZ, -R2 ;  /* 0x000000ffff02a224 */ /* 0x000fe200078e0a02 */
[----:B------:R-:W-:Y:S02]  /*0620*/  @!P1 LOP3.LUT R2, RZ, R4, RZ, 0x33, !PT ;  /* 0x00000004ff029212 */ /* 0x000fe400078e33ff */
[----:B------:R-:W-:-:S03]  /*0630*/  LEA.HI R3, R3, R0, RZ, 0x6 ;  /* 0x0000000003037211 */ /* 0x000fc600078f30ff */
[----:B------:R-:W-:Y:S02]  /*0640*/  IMAD.SHL.U32 R10, R2, 0x8, RZ ;  /* 0x00000008020a7824 */ /* 0x000fe400078e00ff */
[----:B------:R-:W-:-:S03]  /*0650*/  IMAD.MOV R2, RZ, RZ, -R2 ;  /* 0x000000ffff027224 */ /* 0x000fc600078e0a02 */
[----:B------:R-:W-:Y:S01]  /*0660*/  LEA.HI.SX32 R3, R3, -R10, 0x1a ;  /* 0x8000000a03037211 */ /* 0x000fe200078fd2ff */
[----:B------:R-:W-:Y:S02]  /*0670*/  IMAD R8, R4, R2, R5 ;  /* 0x0000000204087224 */ /* 0x000fe400078e0205 */
[----:B------:R-:W-:Y:S01]  /*0680*/  IMAD.MOV.U32 R2, RZ, RZ, RZ ;  /* 0x000000ffff027224 */ /* 0x000fe200078e00ff */
[----:B------:R-:W-:-:S04]  /*0690*/  VIMNMX R11, PT, PT, R3, 0x8, PT ;  /* 0x00000008030b7848 */ /* 0x000fc80003fe0100 */
[-C--:B------:R-:W-:Y:S02]  /*06a0*/  IABS R9, R11.reuse ;  /* 0x0000000b00097213 */ /* 0x080fe40000000000 */
[----:B------:R-:W-:Y:S02]  /*06b0*/  IABS R4, R11 ;  /* 0x0000000b00047213 */ /* 0x000fe40000000000 */
[----:B------:R-:W0:Y:S08]  /*06c0*/  I2F.RP R0, R9 ;  /* 0x0000000900007306 */ /* 0x000e300000209400 */
[----:B0-----:R-:W0:Y:S02]  /*06d0*/  MUFU.RCP R0, R0 ;  /* 0x0000000000007308 */ /* 0x001e240000001000 */
[----:B0-----:R-:W-:Y:S01]  /*06e0*/  VIADD R3, R0, 0xffffffe ;  /* 0x0ffffffe00037836 */ /* 0x001fe20000000000 */
[----:B------:R-:W-:-:S05]  /*06f0*/  IABS R0, R8 ;  /* 0x0000000800007213 */ /* 0x000fca0000000000 */
[----:B------:R-:W0:Y:S02]  /*0700*/  F2I.FTZ.U32.TRUNC.NTZ R3, R3 ;  /* 0x0000000300037305 */ /* 0x000e24000021f000 */
[----:B0-----:R-:W-:-:S04]  /*0710*/  IMAD.MOV R12, RZ, RZ, -R3 ;  /* 0x000000ffff0c7224 */ /* 0x001fc800078e0a03 */
[----:B------:R-:W-:-:S04]  /*0720*/  IMAD R5, R12, R9, RZ ;  /* 0x000000090c057224 */ /* 0x000fc800078e02ff */
[----:B------:R-:W-:-:S04]  /*0730*/  IMAD.HI.U32 R2, R3, R5, R2 ;  /* 0x0000000503027227 */ /* 0x000fc800078e0002 */
[----:B------:R-:W-:Y:S02]  /*0740*/  IMAD.MOV.U32 R3, RZ, RZ, R0 ;  /* 0x000000ffff037224 */ /* 0x000fe400078e0000 */
[----:B------:R-:W-:Y:S02]  /*0750*/  IMAD.MOV R0, RZ, RZ, -R4 ;  /* 0x000000ffff007224 */ /* 0x000fe400078e0a04 */
[----:B------:R-:W-:-:S04]  /*0760*/  IMAD.HI.U32 R2, R2, R3, RZ ;  /* 0x0000000302027227 */ /* 0x000fc800078e00ff */
[----:B------:R-:W-:Y:S02]  /*0770*/  IMAD R0, R2, R0, R3 ;  /* 0x0000000002007224 */ /* 0x000fe400078e0203 */
[----:B------:R-:W-:Y:S02]  /*0780*/  VIADD R3, R6, 0xffffffe ;  /* 0x0ffffffe06037836 */ /* 0x000fe40000000000 */
[----:B------:R-:W-:Y:S01]  /*0790*/  VIADD R4, R7, 0xffffffe ;  /* 0x0ffffffe07047836 */ /* 0x000fe20000000000 */
[----:B------:R-:W-:-:S03]  /*07a0*/  ISETP.GT.U32.AND P1, PT, R9, R0, PT ;  /* 0x000000000900720c */ /* 0x000fc60003f24070 */
[----:B------:R-:W0:Y:S08]  /*07b0*/  F2I.FTZ.U32.TRUNC.NTZ R3, R3 ;  /* 0x0000000300037305 */ /* 0x000e30000021f000 */
[----:B------:R-:W1:Y:S02]  /*07c0*/  F2I.FTZ.U32.TRUNC.NTZ R5, R4 ;  /* 0x0000000400057305 */ /* 0x000e64000021f000 */
[----:B------:R-:W-:-:S02]  /*07d0*/  @!P1 IMAD.IADD R0, R0, 0x1, -R9 ;  /* 0x0000000100009824 */ /* 0x000fc400078e0a09 */
[----:B------:R-:W-:Y:S01]  /*07e0*/  @!P1 VIADD R2, R2, 0x1 ;  /* 0x0000000102029836 */ /* 0x000fe20000000000 */
[----:B------:R-:W-:Y:S02]  /*07f0*/  ISETP.NE.AND P1, PT, R11, RZ, PT ;  /* 0x000000ff0b00720c */ /* 0x000fe40003f25270 */
[----:B------:R-:W-:Y:S02]  /*0800*/  ISETP.GE.U32.AND P0, PT, R0, R9, PT ;  /* 0x000000090000720c */ /* 0x000fe40003f06070 */
[----:B------:R-:W-:-:S04]  /*0810*/  LOP3.LUT R0, R8, R11, RZ, 0x3c, !PT ;  /* 0x0000000b08007212 */ /* 0x000fc800078e3cff */
[----:B------:R-:W-:Y:S01]  /*0820*/  ISETP.GE.AND P2, PT, R0, RZ, PT ;  /* 0x000000ff0000720c */ /* 0x000fe20003f46270 */
[----:B0-----:R-:W-:Y:S02]  /*0830*/  IMAD.MOV R0, RZ, RZ, -R3 ;  /* 0x000000ffff007224 */ /* 0x001fe400078e0a03 */
[----:B-1----:R-:W-:Y:S02]  /*0840*/  IMAD.MOV R4, RZ, RZ, -R5 ;  /* 0x000000ffff047224 */ /* 0x002fe400078e0a05 */
[----:B------:R-:W-:Y:S02]  /*0850*/  IMAD R7, R0, R19, RZ ;  /* 0x0000001300077224 */ /* 0x000fe400078e02ff */
[----:B------:R-:W-:Y:S02]  /*0860*/  @P0 VIADD R2, R2, 0x1 ;  /* 0x0000000102020836 */ /* 0x000fe40000000000 */
[----:B------:R-:W-:Y:S02]  /*0870*/  IMAD R9, R4, R33, RZ ;  /* 0x0000002104097224 */ /* 0x000fe400078e02ff */
[----:B------:R-:W-:-:S02]  /*0880*/  IMAD.MOV.U32 R6, RZ, RZ, R2 ;  /* 0x000000ffff067224 */ /* 0x000fc400078e0002 */
[----:B------:R-:W-:Y:S02]  /*0890*/  IMAD.MOV.U32 R2, RZ, RZ, RZ ;  /* 0x000000ffff027224 */ /* 0x000fe400078e00ff */
[----:B------:R-:W-:Y:S01]  /*08a0*/  @!P2 IMAD.MOV R6, RZ, RZ, -R6 ;  /* 0x000000ffff06a224 */ /* 0x000fe200078e0a06 */
[----:B------:R-:W-:Y:S01]  /*08b0*/  @!P1 LOP3.LUT R6, RZ, R11, RZ, 0x33, !PT ;  /* 0x0000000bff069212 */ /* 0x000fe200078e33ff */
[----:B------:R-:W-:Y:S02]  /*08c0*/  IMAD.MOV.U32 R4, RZ, RZ, RZ ;  /* 0x000000ffff047224 */ /* 0x000fe400078e00ff */
[----:B------:R-:W-:Y:S01]  /*08d0*/  IMAD.HI.U32 R2, R3, R7, R2 ;  /* 0x0000000703027227 */ /* 0x000fe200078e0002 */
[----:B------:R-:W-:-:S03]  /*08e0*/  SHF.R.U32.HI R7, RZ, 0x6, R18 ;  /* 0x00000006ff077819 */ /* 0x000fc60000011612 */
[----:B------:R-:W-:Y:S01]  /*08f0*/  IMAD.MOV R0, RZ, RZ, -R6 ;  /* 0x000000ffff007224 */ /* 0x000fe200078e0a06 */
[----:B------:R-:W-:Y:S01]  /*0900*/  SGXT.U32 R7, R7, 0x1 ;  /* 0x000000010707781a */ /* 0x000fe20000000000 */
[----:B------:R-:W-:Y:S02]  /*0910*/  IMAD.SHL.U32 R6, R6, 0x10, RZ ;  /* 0x0000001006067824 */ /* 0x000fe400078e00ff */
[----:B------:R-:W-:Y:S02]  /*0920*/  IMAD R0, R11, R0, R8 ;  /* 0x000000000b007224 */ /* 0x000fe400078e0208 */
[----:B------:R-:W-:Y:S01]  /*0930*/  IMAD.HI.U32 R8, R5, R9, R4 ;  /* 0x0000000905087227 */ /* 0x000fe200078e0004 */
[----:B------:R-:W-:Y:S02]  /*0940*/  LOP3.LUT R5, R18, 0x3f, RZ, 0xc0, !PT ;  /* 0x0000003f12057812 */ /* 0x000fe400078ec0ff */
[--C-:B------:R-:W-:Y:S01]  /*0950*/  LOP3.LUT R15, R6, 0x4, R7.reuse, 0xfe, !PT ;  /* 0x00000004060f7812 */ /* 0x100fe200078efe07 */
[----:B------:R-:W-:Y:S01]  /*0960*/  IMAD.IADD R0, R10, 0x1, R0 ;  /* 0x000000010a007824 */ /* 0x000fe200078e0200 */
[----:B------:R-:W-:Y:S01]  /*0970*/  LOP3.LUT R16, R6, 0x2, R7, 0xfe, !PT ;  /* 0x0000000206107812 */ /* 0x000fe200078efe07 */
[----:B-----5:R-:W-:Y:S01]  /*0980*/  IMAD R83, R7, R64, RZ ;  /* 0x0000004007537224 */ /* 0x020fe200078e02ff */
[----:B------:R-:W-:Y:S01]  /*0990*/  IABS R21, R15 ;  /* 0x0000000f00157213 */ /* 0x000fe20000000000 */
[----:B------:R-:W-:Y:S01]  /*09a0*/  IMAD R13, R0, 0x40, R5 ;  /* 0x00000040000d7824 */ /* 0x000fe200078e0205 */
[----:B------:R-:W-:Y:S01]  /*09b0*/  LOP3.LUT R17, R6, R7, RZ, 0xfc, !PT ;  /* 0x0000000706117212 */ /* 0x000fe200078efcff */
[----:B------:R-:W-:Y:S01]  /*09c0*/  IMAD R81, R64, 0x2, R83 ;  /* 0x0000000240517824 */ /* 0x000fe200078e0253 */
[----:B------:R-:W-:Y:S01]  /*09d0*/  IABS R20, R16 ;  /* 0x0000001000147213 */ /* 0x000fe20000000000 */
[----:B------:R-:W-:Y:S01]  /*09e0*/  IMAD.HI.U32 R4, R8, R21, RZ ;  /* 0x0000001508047227 */ /* 0x000fe200078e00ff */
[----:B------:R-:W-:-:S02]  /*09f0*/  IABS R11, R13 ;  /* 0x0000000d000b7213 */ /* 0x000fc40000000000 */
[----:B------:R-:W-:Y:S01]  /*0a00*/  IABS R10, R17 ;  /* 0x00000011000a7213 */ /* 0x000fe20000000000 */
[----:B------:R-:W-:Y:S01]  /*0a10*/  IMAD.MOV R4, RZ, RZ, -R4 ;  /* 0x000000ffff047224 */ /* 0x000fe200078e0a04 */
[--C-:B------:R-:W-:Y:S01]  /*0a20*/  LOP3.LUT R14, R6, 0x6, R7.reuse, 0xfe, !PT ;  /* 0x00000006060e7812 */ /* 0x100fe200078efe07 */
[----:B------:R-:W-:Y:S01]  /*0a30*/  IMAD.HI.U32 R2, R2, R11, RZ ;  /* 0x0000000b02027227 */ /* 0x000fe200078e00ff */
[C---:B------:R-:W-:Y:S02]  /*0a40*/  LOP3.LUT R12, R6.reuse, 0x8, R7, 0xfe, !PT ;  /* 0x00000008060c7812 */ /* 0x040fe400078efe07 */
[----:B------:R-:W-:Y:S01]  /*0a50*/  IABS R22, R14 ;  /* 0x0000000e00167213 */ /* 0x000fe20000000000 */
[----:B------:R-:W-:Y:S01]  /*0a60*/  IMAD.MOV R2, RZ, RZ, -R2 ;  /* 0x000000ffff027224 */ /* 0x000fe200078e0a02 */
[----:B------:R-:W-:Y:S01]  /*0a70*/  IABS R23, R12 ;  /* 0x0000000c00177213 */ /* 0x000fe20000000000 */
[----:B------:R-:W-:Y:S02]  /*0a80*/  IMAD R21, R33, R4, R21 ;  /* 0x0000000421157224 */ /* 0x000fe400078e0215 */
[----:B------:R-:W-:Y:S01]  /*0a90*/  IMAD R4, R19, R2, R11 ;  /* 0x0000000213047224 */ /* 0x000fe200078e020b */
[----:B------:R-:W-:Y:S01]  /*0aa0*/  LOP3.LUT R2, R6, 0xc, R7, 0xfe, !PT ;  /* 0x0000000c06027812 */ /* 0x000fe200078efe07 */
[----:B------:R-:W-:Y:S01]  /*0ab0*/  IMAD.HI.U32 R3, R8, R20, RZ ;  /* 0x0000001408037227 */ /* 0x000fe200078e00ff */
[----:B------:R-:W-:-:S02]  /*0ac0*/  ISETP.GT.U32.AND P3, PT, R33, R21, PT ;  /* 0x000000152100720c */ /* 0x000fc40003f64070 */
[----:B------:R-:W-:Y:S01]  /*0ad0*/  ISETP.GT.U32.AND P0, PT, R19, R4, PT ;  /* 0x000000041300720c */ /* 0x000fe20003f04070 */
[----:B------:R-:W-:Y:S01]  /*0ae0*/  IMAD.HI.U32 R0, R8, R10, RZ ;  /* 0x0000000a08007227 */ /* 0x000fe200078e00ff */
[----:B------:R-:W-:-:S03]  /*0af0*/  IABS R27, R2 ;  /* 0x00000002001b7213 */ /* 0x000fc60000000000 */
[----:B------:R-:W-:Y:S02]  /*0b00*/  IMAD.MOV R3, RZ, RZ, -R3 ;  /* 0x000000ffff037224 */ /* 0x000fe400078e0a03 */
[----:B------:R-:W-:Y:S02]  /*0b10*/  IMAD.MOV R0, RZ, RZ, -R0 ;  /* 0x000000ffff007224 */ /* 0x000fe400078e0a00 */
[----:B------:R-:W-:Y:S01]  /*0b20*/  IMAD R20, R33, R3, R20 ;  /* 0x0000000321147224 */ /* 0x000fe200078e0214 */
[----:B------:R-:W-:Y:S01]  /*0b30*/  LOP3.LUT R3, R6, 0xa, R7, 0xfe, !PT ;  /* 0x0000000a06037812 */ /* 0x000fe200078efe07 */
[----:B------:R-:W-:-:S03]  /*0b40*/  IMAD.HI.U32 R9, R8, R22, RZ ;  /* 0x0000001608097227 */ /* 0x000fc600078e00ff */
[----:B------:R-:W-:Y:S01]  /*0b50*/  IABS R26, R3 ;  /* 0x00000003001a7213 */ /* 0x000fe20000000000 */
[----:B------:R-:W-:Y:S01]  /*0b60*/  @!P0 IMAD.IADD R4, R4, 0x1, -R19 ;  /* 0x0000000104048824 */ /* 0x000fe200078e0a13 */
[C---:B------:R-:W-:Y:S01]  /*0b70*/  ISETP.GT.U32.AND P4, PT, R33.reuse, R20, PT ;  /* 0x000000142100720c */ /* 0x040fe20003f84070 */
[----:B------:R-:W-:Y:S01]  /*0b80*/  IMAD R10, R33, R0, R10 ;  /* 0x00000000210a7224 */ /* 0x000fe200078e020a */
[----:B------:R-:W-:Y:S01]  /*0b90*/  LOP3.LUT R0, R6, 0xe, R7, 0xfe, !PT ;  /* 0x0000000e06007812 */ /* 0x000fe200078efe07 */
[----:B------:R-:W-:Y:S01]  /*0ba0*/  IMAD.MOV R9, RZ, RZ, -R9 ;  /* 0x000000ffff097224 */ /* 0x000fe200078e0a09 */
[----:B------:R-:W-:Y:S01]  /*0bb0*/  ISETP.GT.U32.AND P0, PT, R19, R4, PT ;  /* 0x000000041300720c */ /* 0x000fe20003f04070 */
[----:B------:R-:W-:Y:S01]  /*0bc0*/  IMAD.HI.U32 R6, R8, R23, RZ ;  /* 0x0000001708067227 */ /* 0x000fe200078e00ff */
[----:B------:R-:W-:-:S03]  /*0bd0*/  IABS R29, R0 ;  /* 0x00000000001d7213 */ /* 0x000fc60000000000 */
[----:B------:R-:W-:Y:S02]  /*0be0*/  IMAD R22, R33, R9, R22 ;  /* 0x0000000921167224 */ /* 0x000fe400078e0216 */
[----:B------:R-:W-:-:S03]  /*0bf0*/  IMAD.HI.U32 R9, R8, R26, RZ ;  /* 0x0000001a08097227 */ /* 0x000fc600078e00ff */
[----:B------:R-:W-:Y:S01]  /*0c00*/  ISETP.GT.U32.AND P5, PT, R33, R22, PT ;  /* 0x000000162100720c */ /* 0x000fe20003fa4070 */
[----:B------:R-:W-:-:S04]  /*0c10*/  IMAD.HI.U32 R11, R8, R27, RZ ;  /* 0x0000001b080b7227 */ /* 0x000fc800078e00ff */
[----:B------:R-:W-:Y:S01]  /*0c20*/  @!P0 IMAD.IADD R4, R4, 0x1, -R19 ;  /* 0x0000000104048824 */ /* 0x000fe200078e0a13 */
[----:B------:R-:W-:Y:S01]  /*0c30*/  ISETP.GT.U32.AND P0, PT, R33, R10, PT ;  /* 0x0000000a2100720c */ /* 0x000fe20003f04070 */
[----:B------:R-:W-:-:S04]  /*0c40*/  IMAD.HI.U32 R8, R8, R29, RZ ;  /* 0x0000001d08087227 */ /* 0x000fc800078e00ff */
[----:B------:R-:W-:Y:S02]  /*0c50*/  IMAD.MOV R6, RZ, RZ, -R6 ;  /* 0x000000ffff067224 */ /* 0x000fe400078e0a06 */
[----:B------:R-:W-:Y:S02]  /*0c60*/  IMAD.MOV R9, RZ, RZ, -R9 ;  /* 0x000000ffff097224 */ /* 0x000fe400078e0a09 */
[----:B------:R-:W-:Y:S02]  /*0c70*/  IMAD.MOV R28, RZ, RZ, -R11 ;  /* 0x000000ffff1c7224 */ /* 0x000fe400078e0a0b */
[----:B------:R-:W-:Y:S02]  /*0c80*/  IMAD.MOV R8, RZ, RZ, -R8 ;  /* 0x000000ffff087224 */ /* 0x000fe400078e0a08 */
[C---:B------:R-:W-:Y:S02]  /*0c90*/  IMAD R6, R33.reuse, R6, R23 ;  /* 0x0000000621067224 */ /* 0x040fe400078e0217 */
[----:B------:R-:W-:-:S02]  /*0ca0*/  IMAD R23, R33, R9, R26 ;  /* 0x0000000921177224 */ /* 0x000fc400078e021a */
[C---:B------:R-:W-:Y:S01]  /*0cb0*/  IMAD R26, R33.reuse, R28, R27 ;  /* 0x0000001c211a7224 */ /* 0x040fe200078e021b */
[C---:B------:R-:W-:Y:S01]  /*0cc0*/  ISETP.GT.U32.AND P6, PT, R33.reuse, R6, PT ;  /* 0x000000062100720c */ /* 0x040fe20003fc4070 */
[C---:B------:R-:W-:Y:S01]  /*0cd0*/  IMAD R27, R33.reuse, R8, R29 ;  /* 0x00000008211b7224 */ /* 0x040fe200078e021d */
[----:B------:R-:W0:Y:S01]  /*0ce0*/  LDS R28, [UR9] ;  /* 0x00000009ff1c7984 */ /* 0x000e220008000800 */
[--C-:B------:R-:W-:Y:S01]  /*0cf0*/  @!P0 IMAD.IADD R10, R10, 0x1, -R33.reuse ;  /* 0x000000010a0a8824 */ /* 0x100fe200078e0a21 */
[C---:B------:R-:W-:Y:S01]  /*0d00*/  ISETP.GT.U32.AND P1, PT, R33.reuse, R23, PT ;  /* 0x000000172100720c */ /* 0x040fe20003f24070 */
[----:B------:R-:W-:Y:S01]  /*0d10*/  @!P4 IMAD.IADD R20, R20, 0x1, -R33 ;  /* 0x000000011414c824 */ /* 0x000fe200078e0a21 */
[C---:B------:R-:W-:Y:S01]  /*0d20*/  ISETP.GT.U32.AND P0, PT, R33.reuse, R27, PT ;  /* 0x0000001b2100720c */ /* 0x040fe20003f04070 */
[C---:B------:R-:W-:Y:S01]  /*0d30*/  IMAD R79, R64.reuse, 0x2, R81 ;  /* 0x00000002404f7824 */ /* 0x040fe200078e0251 */
[----:B------:R-:W-:Y:S01]  /*0d40*/  ISETP.GT.U32.AND P2, PT, R33, R26, PT ;  /* 0x0000001a2100720c */ /* 0x000fe20003f44070 */
[----:B------:R-:W-:Y:S01]  /*0d50*/  @!P3 IMAD.IADD R21, R21, 0x1, -R33 ;  /* 0x000000011515b824 */ /* 0x000fe200078e0a21 */
[C---:B------:R-:W-:Y:S01]  /*0d60*/  ISETP.GT.U32.AND P4, PT, R33.reuse, R10, PT ;  /* 0x0000000a2100720c */ /* 0x040fe20003f84070 */
[----:B------:R-:W-:Y:S01]  /*0d70*/  IMAD R77, R64, 0x2, R79 ;  /* 0x00000002404d7824 */ /* 0x000fe200078e024f */
[----:B------:R-:W1:Y:S01]  /*0d80*/  LDC.64 R8, c[0x0][0x3a0] ;  /* 0x0000e800ff087b82 */ /* 0x000e620000000a00 */
[----:B------:R-:W-:Y:S01]  /*0d90*/  @!P6 IMAD.IADD R6, R6, 0x1, -R33 ;  /* 0x000000010606e824 */ /* 0x000fe200078e0a21 */
[----:B------:R-:W-:Y:S01]  /*0da0*/  ISETP.GT.U32.AND P6, PT, R33, R20, PT ;  /* 0x000000142100720c */ /* 0x000fe20003fc4070 */
[----:B------:R-:W-:-:S02]  /*0db0*/  IMAD R29, R64, 0x2, R77 ;  /* 0x00000002401d7824 */ /* 0x000fc400078e024d */
[--C-:B------:R-:W-:Y:S01]  /*0dc0*/  @!P1 IMAD.IADD R23, R23, 0x1, -R33.reuse ;  /* 0x0000000117179824 */ /* 0x100fe200078e0a21 */
[----:B------:R-:W-:Y:S01]  /*0dd0*/  ISETP.GT.U32.AND P1, PT, R33, R21, PT ;  /* 0x000000152100720c */ /* 0x000fe20003f24070 */
[--C-:B------:R-:W-:Y:S02]  /*0de0*/  @!P0 IMAD.IADD R27, R27, 0x1, -R33.reuse ;  /* 0x000000011b1b8824 */ /* 0x100fe400078e0a21 */
[----:B------:R-:W-:Y:S01]  /*0df0*/  @!P2 IMAD.IADD R26, R26, 0x1, -R33 ;  /* 0x000000011a1aa824 */ /* 0x000fe200078e0a21 */
[C---:B------:R-:W-:Y:S01]  /*0e00*/  ISETP.GT.U32.AND P3, PT, R33.reuse, R23, PT ;  /* 0x000000172100720c */ /* 0x040fe20003f64070 */
[----:B------:R-:W-:Y:S01]  /*0e10*/  IMAD R31, R64, 0x2, R29 ;  /* 0x00000002401f7824 */ /* 0x000fe200078e021d */
[C---:B------:R-:W-:Y:S01]  /*0e20*/  ISETP.GT.U32.AND P2, PT, R33.reuse, R6, PT ;  /* 0x000000062100720c */ /* 0x040fe20003f44070 */
[--C-:B------:R-:W-:Y:S01]  /*0e30*/  @!P5 IMAD.IADD R22, R22, 0x1, -R33.reuse ;  /* 0x000000011616d824 */ /* 0x100fe200078e0a21 */
[C---:B------:R-:W-:Y:S01]  /*0e40*/  ISETP.GT.U32.AND P5, PT, R33.reuse, R27, PT ;  /* 0x0000001b2100720c */ /* 0x040fe20003fa4070 */
[----:B------:R-:W-:Y:S01]  /*0e50*/  @!P4 IMAD.IADD R10, R10, 0x1, -R33 ;  /* 0x000000010a0ac824 */ /* 0x000fe200078e0a21 */
[C---:B------:R-:W-:Y:S01]  /*0e60*/  ISETP.GT.U32.AND P4, PT, R33.reuse, R26, PT ;  /* 0x0000001a2100720c */ /* 0x040fe20003f84070 */
[----:B------:R-:W-:Y:S01]  /*0e70*/  IMAD R35, R64, 0x2, R31 ;  /* 0x0000000240237824 */ /* 0x000fe200078e021f */
[----:B------:R-:W-:Y:S01]  /*0e80*/  ISETP.GT.U32.AND P0, PT, R33, R22, PT ;  /* 0x000000162100720c */ /* 0x000fe20003f04070 */
[----:B------:R-:W-:Y:S01]  /*0e90*/  @!P6 IMAD.IADD R20, R20, 0x1, -R33 ;  /* 0x000000011414e824 */ /* 0x000fe200078e0a21 */
[----:B------:R-:W-:Y:S01]  /*0ea0*/  ISETP.GE.AND P6, PT, R13, RZ, PT ;  /* 0x000000ff0d00720c */ /* 0x000fe20003fc6270 */
[----:B------:R-:W-:-:S02]  /*0eb0*/  IMAD R19, R64, 0x2, R35 ;  /* 0x0000000240137824 */ /* 0x000fc400078e0223 */
[----:B------:R-:W-:Y:S01]  /*0ec0*/  @!P1 IMAD.IADD R21, R21, 0x1, -R33 ;  /* 0x0000000115159824 */ /* 0x000fe200078e0a21 */
[----:B------:R-:W-:Y:S01]  /*0ed0*/  ISETP.NE.AND P1, PT, R24, RZ, PT ;  /* 0x000000ff1800720c */ /* 0x000fe20003f25270 */
[----:B------:R-:W-:Y:S02]  /*0ee0*/  IMAD R97, R64, 0x2, R19 ;  /* 0x0000000240617824 */ /* 0x000fe400078e0213 */
[--C-:B------:R-:W-:Y:S01]  /*0ef0*/  @!P5 IMAD.IADD R27, R27, 0x1, -R33.reuse ;  /* 0x000000011b1bd824 */ /* 0x100fe200078e0a21 */
[----:B------:R-:W-:Y:S01]  /*0f00*/  ISETP.GE.AND P5, PT, R15, RZ, PT ;  /* 0x000000ff0f00720c */ /* 0x000fe20003fa6270 */
[--C-:B------:R-:W-:Y:S01]  /*0f10*/  @!P3 IMAD.IADD R23, R23, 0x1, -R33.reuse ;  /* 0x000000011717b824 */ /* 0x100fe200078e0a21 */
[----:B------:R-:W-:Y:S01]  /*0f20*/  ISETP.GE.AND P3, PT, R17, RZ, PT ;  /* 0x000000ff1100720c */ /* 0x000fe20003f66270 */
[----:B------:R-:W-:Y:S01]  /*0f30*/  @!P4 IMAD.IADD R26, R26, 0x1, -R33 ;  /* 0x000000011a1ac824 */ /* 0x000fe200078e0a21 */
[----:B------:R-:W-:Y:S01]  /*0f40*/  ISETP.GE.AND P4, PT, R16, RZ, PT ;  /* 0x000000ff1000720c */ /* 0x000fe20003f86270 */
[----:B------:R-:W-:Y:S01]  /*0f50*/  IMAD R95, R64, 0x2, R97 ;  /* 0x00000002405f7824 */ /* 0x000fe200078e0261 */
[----:B0-----:R-:W-:Y:S01]  /*0f60*/  R2UR UR8, R28 ;  /* 0x000000001c0872ca */ /* 0x001fe200000e0000 */
[----:B------:R-:W-:-:S02]  /*0f70*/  IMAD.MOV.U32 R28, RZ, RZ, R4 ;  /* 0x000000ffff1c7224 */ /* 0x000fc400078e0004 */
[C---:B------:R-:W-:Y:S02]  /*0f80*/  IMAD R93, R64.reuse, 0x2, R95 ;  /* 0x00000002405d7824 */ /* 0x040fe400078e025f */
[----:B------:R-:W-:Y:S02]  /*0f90*/  IMAD.SHL.U32 R11, R99, 0x200000, RZ ;  /* 0x00200000630b7824 */ /* 0x000fe400078e00ff */
[----:B------:R-:W-:Y:S02]  /*0fa0*/  IMAD R91, R64, 0x2, R93 ;  /* 0x00000002405b7824 */ /* 0x000fe400078e025d */
[--C-:B------:R-:W-:Y:S01]  /*0fb0*/  @!P0 IMAD.IADD R22, R22, 0x1, -R33.reuse ;  /* 0x0000000116168824 */ /* 0x100fe200078e0a21 */
[----:B------:R-:W-:Y:S01]  /*0fc0*/  LOP3.LUT R11, R11, 0x600000, RZ, 0xc0, !PT ;  /* 0x006000000b0b7812 */ /* 0x000fe200078ec0ff */
[----:B------:R-:W-:Y:S02]  /*0fd0*/  @!P2 IMAD.IADD R6, R6, 0x1, -R33 ;  /* 0x000000010606a824 */ /* 0x000fe400078e0a21 */
[----:B------:R-:W-:Y:S01]  /*0fe0*/  @!P6 IMAD.MOV R28, RZ, RZ, -R28 ;  /* 0x000000ffff1ce224 */ /* 0x000fe200078e0a1c */
[----:B------:R-:W-:Y:S01]  /*0ff0*/  ISETP.GE.AND P6, PT, R14, RZ, PT ;  /* 0x000000ff0e00720c */ /* 0x000fe20003fc6270 */
[----:B------:R-:W-:Y:S01]  /*1000*/  IMAD R33, R64, 0x2, R91 ;  /* 0x0000000240217824 */ /* 0x000fe200078e025b */
[----:B------:R-:W-:Y:S01]  /*1010*/  @!P1 LOP3.LUT R28, RZ, R24, RZ, 0x33, !PT ;  /* 0x00000018ff1c9212 */ /* 0x000fe200078e33ff */
[----:B------:R-:W-:Y:S01]  /*1020*/  @!P5 IMAD.MOV R21, RZ, RZ, -R21 ;  /* 0x000000ffff15d224 */ /* 0x000fe200078e0a15 */
[----:B------:R-:W-:Y:S01]  /*1030*/  ISETP.GE.AND P5, PT, R2, RZ, PT ;  /* 0x000000ff0200720c */ /* 0x000fe20003fa6270 */
[----:B------:R-:W-:Y:S01]  /*1040*/  @!P3 IMAD.MOV R10, RZ, RZ, -R10 ;  /* 0x000000ffff0ab224 */ /* 0x000fe200078e0a0a */
[----:B------:R-:W-:Y:S01]  /*1050*/  ISETP.GE.AND P1, PT, R12, RZ, PT ;  /* 0x000000ff0c00720c */ /* 0x000fe20003f26270 */
[----:B------:R-:W-:Y:S01]  /*1060*/  @!P4 IMAD.MOV R20, RZ, RZ, -R20 ;  /* 0x000000ffff14c224 */ /* 0x000fe200078e0a14 */
[----:B------:R-:W-:Y:S01]  /*1070*/  ISETP.GE.AND P3, PT, R3, RZ, PT ;  /* 0x000000ff0300720c */ /* 0x000fe20003f66270 */
[----:B-1----:R-:W-:Y:S01]  /*1080*/  VIADD R4, R8, 0x3f ;  /* 0x0000003f08047836 */ /* 0x002fe20000000000 */
[----:B------:R-:W-:Y:S01]  /*1090*/  ISETP.GE.AND P4, PT, R0, RZ, PT ;  /* 0x000000ff0000720c */ /* 0x000fe20003f86270 */
[----:B------:R-:W-:Y:S01]  /*10a0*/  IMAD R33, R64, 0x2, R33 ;  /* 0x0000000240217824 */ /* 0x000fe200078e0221 */
[----:B------:R-:W-:Y:S01]  /*10b0*/  R2UR UR10, R11 ;  /* 0x000000000b0a72ca */ /* 0x000fe200000e0000 */
[----:B------:R-:W-:Y:S01]  /*10c0*/  IMAD R9, R28, R9, RZ ;  /* 0x000000091c097224 */ /* 0x000fe200078e02ff */
[----:B------:R-:W-:Y:S01]  /*10d0*/  LOP3.LUT R11, R7, 0x8, RZ, 0xfc, !PT ;  /* 0x00000008070b7812 */ /* 0x000fe200078efcff */
[----:B------:R-:W-:Y:S01]  /*10e0*/  IMAD R33, R64, 0x2, R33 ;  /* 0x0000000240217824 */ /* 0x000fe200078e0221 */
[----:B------:R-:W-:Y:S01]  /*10f0*/  ISETP.GT.AND P0, PT, R4, 0x3f, PT ;  /* 0x0000003f0400780c */ /* 0x000fe20003f04270 */
[----:B------:R-:W-:-:S02]  /*1100*/  IMAD.SHL.U32 R128, R9, 0x2, RZ ;  /* 0x0000000209807824 */ /* 0x000fc400078e00ff */
[----:B------:R-:W-:Y:S01]  /*1110*/  IMAD.MOV.U32 R62, RZ, RZ, R6 ;  /* 0x000000ffff3e7224 */ /* 0x000fe200078e0006 */
[----:B------:R-:W-:Y:S01]  /*1120*/  BAR.SYNC.DEFER_BLOCKING 0x0 ;  /* 0x0000000000007b1d */ /* 0x000fe20000010000 */
[----:B------:R-:W-:Y:S01]  /*1130*/  IMAD R37, R64, 0x2, R33 ;  /* 0x0000000240257824 */ /* 0x000fe200078e0221 */
[----:B------:R-:W-:Y:S01]  /*1140*/  ISETP.LT.AND P2, PT, R11, R8, P0 ;  /* 0x000000080b00720c */ /* 0x000fe20000741270 */
[----:B------:R-:W-:Y:S01]  /*1150*/  @!P6 IMAD.MOV R22, RZ, RZ, -R22 ;  /* 0x000000ffff16e224 */ /* 0x000fe200078e0a16 */
[----:B------:R-:W-:Y:S01]  /*1160*/  ISETP.NE.AND P6, PT, R25, RZ, PT ;  /* 0x000000ff1900720c */ /* 0x000fe20003fc5270 */
[----:B------:R-:W-:Y:S01]  /*1170*/  @!P5 IMAD.MOV R26, RZ, RZ, -R26 ;  /* 0x000000ffff1ad224 */ /* 0x000fe200078e0a1a */
[----:B------:R-:W-:Y:S01]  /*1180*/  LOP3.LUT R11, RZ, R25, RZ, 0x33, !PT ;  /* 0x00000019ff0b7212 */ /* 0x000fe200078e33ff */
[----:B------:R-:W-:Y:S01]  /*1190*/  @!P1 IMAD.MOV R62, RZ, RZ, -R62 ;  /* 0x000000ffff3e9224 */ /* 0x000fe200078e0a3e */
[----:B---3--:R-:W-:Y:S01]  /*11a0*/  IADD3 R32, P5, PT, R128, UR12, RZ ;  /* 0x0000000c80207c10 */ /* 0x008fe2000ffbe0ff */
[----:B------:R-:W-:Y:S01]  /*11b0*/  @!P3 IMAD.MOV R23, RZ, RZ, -R23 ;  /* 0x000000ffff17b224 */ /* 0x000fe200078e0a17 */
[C---:B------:R-:W-:Y:S01]  /*11c0*/  SEL R6, R11.reuse, R10, !P6 ;  /* 0x0000000a0b067207 */ /* 0x040fe20007000000 */
[----:B------:R-:W-:Y:S01]  /*11d0*/  @!P4 IMAD.MOV R27, RZ, RZ, -R27 ;  /* 0x000000ffff1bc224 */ /* 0x000fe200078e0a1b */
[----:B------:R-:W-:Y:S01]  /*11e0*/  SEL R60, R11, R22, !P6 ;  /* 0x000000160b3c7207 */ /* 0x000fe20007000000 */
[----:B------:R-:W-:Y:S01]  /*11f0*/  IMAD R25, R64, 0x2, R37 ;  /* 0x0000000240197824 */ /* 0x000fe200078e0225 */
[----:B------:R-:W-:-:S02]  /*1200*/  LEA R24, P4, R33, R32, 0x1 ;  /* 0x0000002021187211 */ /* 0x000fc400078808ff */
[----:B------:R-:W-:Y:S01]  /*1210*/  LEA R10, P3, R37, R32, 0x1 ;  /* 0x00000020250a7211 */ /* 0x000fe200078608ff */
[----:B------:R-:W-:Y:S01]  /*1220*/  IMAD R32, R25, 0x2, R32 ;  /* 0x0000000219207824 */ /* 0x000fe200078e0220 */
[----:B------:R-:W-:Y:S02]  /*1230*/  LOP3.LUT P1, RZ, R18, 0x7f, RZ, 0xc0, !PT ;  /* 0x0000007f12ff7812 */ /* 0x000fe4000782c0ff */
[C---:B------:R-:W-:Y:S02]  /*1240*/  SEL R56, R11.reuse, R20, !P6 ;  /* 0x000000140b387207 */ /* 0x040fe40007000000 */
[C---:B------:R-:W-:Y:S02]  /*1250*/  SEL R58, R11.reuse, R21, !P6 ;  /* 0x000000150b3a7207 */ /* 0x040fe40007000000 */
[C---:B------:R-:W-:Y:S02]  /*1260*/  SEL R62, R11.reuse, R62, !P6 ;  /* 0x0000003e0b3e7207 */ /* 0x040fe40007000000 */
[----:B------:R-:W-:-:S02]  /*1270*/  SEL R54, R11, R23, !P6 ;  /* 0x000000170b367207 */ /* 0x000fc40007000000 */
[C---:B------:R-:W-:Y:S02]  /*1280*/  SEL R76, R11.reuse, R26, !P6 ;  /* 0x0000001a0b4c7207 */ /* 0x040fe40007000000 */
[----:B------:R-:W-:Y:S02]  /*1290*/  SEL R46, R11, R27, !P6 ;  /* 0x0000001b0b2e7207 */ /* 0x000fe40007000000 */
[----:B------:R-:W-:Y:S01]  /*12a0*/  LEA.HI.X.SX32 R22, R9, UR13, 0x1, P5 ;  /* 0x0000000d09167c11 */ /* 0x000fe2000a8f0eff */
[----:B------:R-:W-:Y:S06]  /*12b0*/  BRA.U UP0, `(.L_x_5) ;  /* 0x0000000100187547 */ /* 0x000fec000b800000 */
[----:B------:R-:W-:Y:S01]  /*12c0*/  ELECT P5, URZ, PT ;  /* 0x0000000000ff782f */ /* 0x000fe200038a0000 */
[----:B------:R-:W-:Y:S01]  /*12d0*/  IMAD.MOV.U32 R20, RZ, RZ, 0x1 ;  /* 0x00000001ff147424 */ /* 0x000fe200078e00ff */
[----:B------:R-:W-:Y:S01]  /*12e0*/  UMOV UR5, 0x40 ;  /* 0x0000004000057882 */ /* 0x000fe20000000000 */
[----:B------:R-:W-:Y:S01]  /*12f0*/  UVIRTCOUNT.DEALLOC.SMPOOL 0x80 ;  /* 0x000000800000784c */ /* 0x000fe20000000000 */
[----:B------:R-:W-:-:S09]  /*1300*/  ULEA UR5, UR4, UR5, 0x18 ;  /* 0x0000000504057291 */ /* 0x000fd2000f8ec0ff */
[----:B------:R0:W-:Y:S03]  /*1310*/  @P5 STS.U8 [UR5], R20 ;  /* 0x00000014ff005988 */ /* 0x0001e60008000005 */
.L_x_5:
[----:B------:R-:W-:Y:S01]  /*1320*/  UIADD3 UR10, UPT, UPT, UR8, UR10, URZ ;  /* 0x0000000a080a7290 */ /* 0x000fe2000fffe0ff */
[----:B------:R-:W-:Y:S01]  /*1330*/  LEA.HI.X.SX32 R25, R33, R22, 0x1, P4 ;  /* 0x0000001621197211 */ /* 0x000fe200020f0eff */
[----:B------:R-:W-:Y:S01]  /*1340*/  VOTEU.ALL UP1, P1 ;  /* 0x0000000000ff7886 */ /* 0x000fe20000820000 */
[----:B------:R-:W-:Y:S01]  /*1350*/  UMOV UR4, 0x1 ;  /* 0x0000000100047882 */ /* 0x000fe20000000000 */
[----:B------:R-:W-:Y:S01]  /*1360*/  UIADD3 UR11, UPT, UPT, UR9, 0x5000, URZ ;  /* 0x00005000090b7890 */ /* 0x000fe2000fffe0ff */
[----:B------:R-:W-:Y:S01]  /*1370*/  IADD3 R28, P4, PT, R128, UR12, RZ ;  /* 0x0000000c801c7c10 */ /* 0x000fe2000ff9e0ff */
[----:B------:R-:W-:Y:S01]  /*1380*/  VOTEU.ALL UP2, P1 ;  /* 0x0000000000ff7886 */ /* 0x000fe20000840000 */
[----:B------:R-:W-:-:S04]  /*1390*/  @!UP1 UIADD3 UR6, UPT, UPT, -UR4, 0x100000, URZ ;  /* 0x0010000004069890 */ /* 0x000fc8000fffe1ff */
[----:B------:R-:W-:Y:S02]  /*13a0*/  @!UP1 USHF.L.U32 UR7, UR6, 0xb, URZ ;  /* 0x0000000b06079899 */ /* 0x000fe400080006ff */
[----:B------:R-:W-:Y:S01]  /*13b0*/  @!UP1 USHF.L.U32 UR6, UR6, 0x1, URZ ;  /* 0x0000000106069899 */ /* 0x000fe200080006ff */
[----:B------:R-:W-:Y:S01]  /*13c0*/  IMAD R27, R64, 0x2, R91 ;  /* 0x00000002401b7824 */ /* 0x000fe200078e025b */
[----:B------:R-:W-:Y:S01]  /*13d0*/  STTM.16dp32bit_t0_t15.x8 tmem[UR10], RZ ;  /* 0x000000ff000079ed */ /* 0x000fe2000898000a */
[----:B------:R-:W-:Y:S01]  /*13e0*/  STTM.16dp32bit_t16_t31.x8 tmem[UR10+0x8], RZ ;  /* 0x000008ff000079ed */ /* 0x000fe200089a000a */
[----:B------:R-:W1:Y:S02]  /*13f0*/  FENCE.VIEW.ASYNC.T ;  /* 0x00000000000073c6 */ /* 0x000e640000000200 */
[----:B-1----:R-:W-:Y:S01]  /*1400*/  BAR.SYNC.DEFER_BLOCKING 0x0 ;  /* 0x0000000000007b1d */ /* 0x002fe20000010000 */
[----:B------:R-:W-:Y:S02]  /*1410*/  LEA.HI.X.SX32 R26, R9, UR13, 0x1, P4 ;  /* 0x0000000d091a7c11 */ /* 0x000fe4000a0f0eff */
[----:B0-----:R-:W-:-:S02]  /*1420*/  LEA R20, P4, R29, R28, 0x1 ;  /* 0x0000001c1d147211 */ /* 0x001fc400078808ff */
[----:B------:R-:W-:Y:S01]  /*1430*/  LOP3.LUT R153, R7, 0xa, RZ, 0xfc, !PT ;  /* 0x0000000a07997812 */ /* 0x000fe200078efcff */
[----:B------:R-:W0:Y:S01]  /*1440*/  LDCU UR5, c[0x0][0x3b0] ;  /* 0x00007600ff0577ac */ /* 0x000e220008000800 */
[----:B------:R-:W-:Y:S02]  /*1450*/  LEA.HI.X.SX32 R11, R37, R22, 0x1, P3 ;  /* 0x00000016250b7211 */ /* 0x000fe400018f0eff */
[----:B------:R-:W-:Y:S01]  /*1460*/  LEA.HI.X.SX32 R21, R29, R26, 0x1, P4 ;  /* 0x0000001a1d157211 */ /* 0x000fe200020f0eff */
[C---:B------:R-:W-:Y:S01]  /*1470*/  IMAD R29, R64.reuse, 0x2, R27 ;  /* 0x00000002401d7824 */ /* 0x040fe200078e021b */
[----:B------:R-:W-:Y:S02]  /*1480*/  ISETP.LT.AND P3, PT, R153, R8, P0 ;  /* 0x000000089900720c */ /* 0x000fe40000761270 */
[C---:B------:R-:W-:Y:S02]  /*1490*/  LEA R22, P4, R31.reuse, R28, 0x1 ;  /* 0x0000001c1f167211 */ /* 0x040fe400078808ff */
[----:B------:R-:W-:Y:S01]  /*14a0*/  PRMT R94, RZ, 0x7610, R94 ;  /* 0x00007610ff5e7816 */ /* 0x000fe2000000005e */
[----:B------:R-:W1:Y:S02]  /*14b0*/  FENCE.VIEW.ASYNC.S ;  /* 0x00000000000073c6 */ /* 0x000e640000000000 */
[----:B-1----:R1:W2:Y:S02]  /*14c0*/  @!UP2 SYNCS.EXCH.64 URZ, [UR11], UR6 ;  /* 0x000000060bffa5b2 */ /* 0x0022a40008000100 */
[----:B--2---:R-:W-:Y:S01]  /*14d0*/  BAR.SYNC.DEFER_BLOCKING 0x0 ;  /* 0x0000000000007b1d */ /* 0x004fe20000010000 */
[----:B------:R-:W-:Y:S01]  /*14e0*/  LEA.HI.X.SX32 R23, R31, R26, 0x1, P4 ;  /* 0x0000001a1f177211 */ /* 0x000fe200020f0eff */
[----:B------:R-:W-:Y:S01]  /*14f0*/  IMAD R31, R64, 0x2, R29 ;  /* 0x00000002401f7824 */ /* 0x000fe200078e021d */
[----:B------:R-:W-:-:S02]  /*1500*/  PRMT R150, RZ, 0x7610, R150 ;  /* 0x00007610ff967816 */ /* 0x000fc40000000096 */
[C---:B------:R-:W-:Y:S01]  /*1510*/  LOP3.LUT R149, R7.reuse, 0x18, RZ, 0xfc, !PT ;  /* 0x0000001807957812 */ /* 0x040fe200078efcff */
[----:B------:R-:W-:Y:S01]  /*1520*/  IMAD R31, R64, 0x2, R31 ;  /* 0x00000002401f7824 */ /* 0x000fe200078e021f */
[----:B------:R-:W-:-:S03]  /*1530*/  LOP3.LUT R151, R7, 0x10, RZ, 0xfc, !PT ;  /* 0x0000001007977812 */ /* 0x000fc600078efcff */
[----:B------:R-:W-:Y:S01]  /*1540*/  IMAD R33, R64, 0x2, R31 ;  /* 0x0000000240217824 */ /* 0x000fe200078e021f */
[----:B------:R-:W-:-:S03]  /*1550*/  LEA R30, P5, R27, R28, 0x1 ;  /* 0x0000001c1b1e7211 */ /* 0x000fc600078a08ff */
[----:B------:R-:W-:Y:S01]  /*1560*/  IMAD R37, R64, 0x2, R33 ;  /* 0x0000000240257824 */ /* 0x000fe200078e0221 */
[----:B------:R-:W-:Y:S01]  /*1570*/  LEA.HI.X.SX32 R31, R27, R26, 0x1, P5 ;  /* 0x0000001a1b1f7211 */ /* 0x000fe200028f0eff */
[----:B------:R-:W2:Y:S01]  /*1580*/  @P3 LDG.E.U16 R150, desc[UR20][R22.64] ;  /* 0x0000001416963981 */ /* 0x000ea2000c1e1500 */
[----:B------:R-:W-:-:S03]  /*1590*/  ISETP.LT.AND P3, PT, R149, R8, P0 ;  /* 0x000000089500720c */ /* 0x000fc60000761270 */
[----:B------:R3:W4:Y:S01]  /*15a0*/  @P2 LDG.E.U16 R94, desc[UR20][R20.64] ;  /* 0x00000014145e2981 */ /* 0x000722000c1e1500 */
[----:B------:R-:W-:Y:S01]  /*15b0*/  ISETP.LT.AND P2, PT, R151, R8, P0 ;  /* 0x000000089700720c */ /* 0x000fe20000741270 */
[C---:B------:R-:W-:Y:S01]  /*15c0*/  IMAD R27, R64.reuse, 0x2, R37 ;  /* 0x00000002401b7824 */ /* 0x040fe200078e0225 */
[----:B------:R-:W-:Y:S02]  /*15d0*/  PRMT R100, RZ, 0x7610, R100 ;  /* 0x00007610ff647816 */ /* 0x000fe40000000064 */
[----:B------:R-:W-:Y:S01]  /*15e0*/  PRMT R90, RZ, 0x7610, R90 ;  /* 0x00007610ff5a7816 */ /* 0x000fe2000000005a */
[----:B------:R-:W-:Y:S01]  /*15f0*/  IMAD R75, R64, 0x2, R27 ;  /* 0x00000002404b7824 */ /* 0x000fe200078e021b */
[----:B---3--:R-:W-:-:S03]  /*1600*/  LEA R20, P4, R97, R28, 0x1 ;  /* 0x0000001c61147211 */ /* 0x008fc600078808ff */
[----:B------:R-:W3:Y:S01]  /*1610*/  @P3 LDG.E.U16 R100, desc[UR20][R30.64] ;  /* 0x000000141e643981 */ /* 0x000ee2000c1e1500 */
[----:B------:R-:W-:Y:S02]  /*1620*/  LOP3.LUT R147, R7, 0x1a, RZ, 0xfc, !PT ;  /* 0x0000001a07937812 */ /* 0x000fe400078efcff */
[----:B------:R-:W-:Y:S01]  /*1630*/  LEA.HI.X.SX32 R21, R97, R26, 0x1, P4 ;  /* 0x0000001a61157211 */ /* 0x000fe200020f0eff */
[----:B------:R-:W-:Y:S01]  /*1640*/  IMAD R39, R64, 0x2, R75 ;  /* 0x0000000240277824 */ /* 0x000fe200078e024b */
[----:B------:R-:W-:-:S03]  /*1650*/  LEA R22, P3, R29, R28, 0x1 ;  /* 0x0000001c1d167211 */ /* 0x000fc600078608ff */
[----:B------:R5:W2:Y:S01]  /*1660*/  @P2 LDG.E.U16 R90, desc[UR20][R20.64] ;  /* 0x00000014145a2981 */ /* 0x000aa2000c1e1500 */
[----:B------:R-:W-:Y:S02]  /*1670*/  ISETP.LT.AND P2, PT, R147, R8, P0 ;  /* 0x000000089300720c */ /* 0x000fe40000741270 */
[----:B------:R-:W-:Y:S01]  /*1680*/  LEA.HI.X.SX32 R23, R29, R26, 0x1, P3 ;  /* 0x0000001a1d177211 */ /* 0x000fe200018f0eff */
[C---:B------:R-:W-:Y:S01]  /*1690*/  IMAD R29, R64.reuse, 0x2, R39 ;  /* 0x00000002401d7824 */ /* 0x040fe200078e0227 */
[C---:B------:R-:W-:Y:S02]  /*16a0*/  LOP3.LUT R63, R7.reuse, 0x22, RZ, 0xfc, !PT ;  /* 0x00000022073f7812 */ /* 0x040fe400078efcff */
[----:B------:R-:W-:Y:S01]  /*16b0*/  LOP3.LUT R61, R7, 0x20, RZ, 0xfc, !PT ;  /* 0x00000020073d7812 */ /* 0x000fe200078efcff */
[C---:B------:R-:W-:Y:S01]  /*16c0*/  IMAD R67, R64.reuse, 0x2, R29 ;  /* 0x0000000240437824 */ /* 0x040fe200078e021d */
[-C--:B------:R-:W-:Y:S02]  /*16d0*/  ISETP.LT.AND P4, PT, R63, R8.reuse, P0 ;  /* 0x000000083f00720c */ /* 0x080fe40000781270 */
[----:B------:R-:W-:Y:S01]  /*16e0*/  PRMT R135, RZ, 0x7610, R135 ;  /* 0x00007610ff877816 */ /* 0x000fe20000000087 */
[----:B------:R-:W-:Y:S01]  /*16f0*/  IMAD R85, R64, 0x2, R67 ;  /* 0x0000000240557824 */ /* 0x000fe200078e0243 */
[----:B------:R-:W-:-:S02]  /*1700*/  ISETP.LT.AND P3, PT, R61, R8, P0 ;  /* 0x000000083d00720c */ /* 0x000fc40000761270 */
[-C--:B-----5:R-:W-:Y:S01]  /*1710*/  LEA R20, P5, R37, R28.reuse, 0x1 ;  /* 0x0000001c25147211 */ /* 0x0a0fe200078a08ff */
[C---:B------:R-:W-:Y:S01]  /*1720*/  IMAD R31, R64.reuse, 0x2, R85 ;  /* 0x00000002401f7824 */ /* 0x040fe200078e0255 */
[----:B------:R5:W2:Y:S01]  /*1730*/  @P2 LDG.E.U16 R135, desc[UR20][R22.64] ;  /* 0x0000001416872981 */ /* 0x000aa2000c1e1500 */
[----:B------:R-:W-:Y:S02]  /*1740*/  PRMT R137, RZ, 0x7610, R137 ;  /* 0x00007610ff897816 */ /* 0x000fe40000000089 */
[----:B------:R-:W-:Y:S02]  /*1750*/  LEA RZ, P2, R33, R28, 0x1 ;  /* 0x0000001c21ff7211 */ /* 0x000fe400078408ff */
[-C--:B------:R-:W-:Y:S01]  /*1760*/  LEA.HI.X.SX32 R21, R37, R26.reuse, 0x1, P5 ;  /* 0x0000001a25157211 */ /* 0x080fe200028f0eff */
[C---:B------:R-:W-:Y:S01]  /*1770*/  IMAD R37, R64.reuse, 0x2, R31 ;  /* 0x0000000240257824 */ /* 0x040fe200078e021f */
[----:B------:R-:W-:Y:S02]  /*1780*/  LOP3.LUT R59, R7, 0x28, RZ, 0xfc, !PT ;  /* 0x00000028073b7812 */ /* 0x000fe400078efcff */
[----:B------:R-:W-:Y:S01]  /*1790*/  PRMT R92, RZ, 0x7610, R92 ;  /* 0x00007610ff5c7816 */ /* 0x000fe2000000005c */
[----:B------:R-:W2:Y:S01]  /*17a0*/  @P4 LDG.E.U16 R137, desc[UR20][R20.64] ;  /* 0x0000001414894981 */ /* 0x000ea2000c1e1500 */
[----:B------:R-:W-:Y:S01]  /*17b0*/  LEA.HI.X.SX32 R33, R33, R26, 0x1, P2 ;  /* 0x0000001a21217211 */ /* 0x000fe200010f0eff */
[----:B------:R-:W-:Y:S01]  /*17c0*/  IMAD R71, R64, 0x2, R37 ;  /* 0x0000000240477824 */ /* 0x000fe200078e0225 */
[----:B------:R-:W-:-:S02]  /*17d0*/  LOP3.LUT R57, R7, 0x30, RZ, 0xfc, !PT ;  /* 0x0000003007397812 */ /* 0x000fc400078efcff */
[-C--:B------:R-:W-:Y:S01]  /*17e0*/  ISETP.LT.AND P4, PT, R59, R8.reuse, P0 ;  /* 0x000000083b00720c */ /* 0x080fe20000781270 */
[----:B------:R0:W2:Y:S01]  /*17f0*/  @P3 LDG.E.U16 R92, desc[UR20][R32.64] ;  /* 0x00000014205c3981 */ /* 0x0000a2000c1e1500 */
[----:B------:R-:W-:Y:S01]  /*1800*/  ISETP.LT.AND P3, PT, R57, R8, P0 ;  /* 0x000000083900720c */ /* 0x000fe20000761270 */
[----:B------:R-:W-:Y:S01]  /*1810*/  IMAD R87, R64, 0x2, R71 ;  /* 0x0000000240577824 */ /* 0x000fe200078e0247 */
[-C--:B-----5:R-:W-:Y:S02]  /*1820*/  LEA R22, P2, R39, R28.reuse, 0x1 ;  /* 0x0000001c27167211 */ /* 0x0a0fe400078408ff */
[----:B------:R-:W-:Y:S02]  /*1830*/  LOP3.LUT R55, R7, 0x38, RZ, 0xfc, !PT ;  /* 0x0000003807377812 */ /* 0x000fe400078efcff */
[----:B------:R-:W-:Y:S02]  /*1840*/  PRMT R98, RZ, 0x7610, R98 ;  /* 0x00007610ff627816 */ /* 0x000fe40000000062 */
[----:B------:R-:W-:-:S02]  /*1850*/  LEA R30, P5, R31, R28, 0x1 ;  /* 0x0000001c1f1e7211 */ /* 0x000fc400078a08ff */
[----:B------:R-:W-:Y:S01]  /*1860*/  LEA.HI.X.SX32 R23, R39, R26, 0x1, P2 ;  /* 0x0000001a27177211 */ /* 0x000fe200010f0eff */
[----:B------:R-:W-:Y:S01]  /*1870*/  IMAD R39, R64, 0x2, R87 ;  /* 0x0000000240277824 */ /* 0x000fe200078e0257 */
[----:B------:R-:W-:Y:S02]  /*1880*/  LOP3.LUT R53, R7, 0x12, RZ, 0xfc, !PT ;  /* 0x0000001207357812 */ /* 0x000fe400078efcff */
[----:B------:R-:W-:Y:S01]  /*1890*/  ISETP.LT.AND P2, PT, R55, R8, P0 ;  /* 0x000000083700720c */ /* 0x000fe20000741270 */
[----:B------:R5:W2:Y:S01]  /*18a0*/  @P4 LDG.E.U16 R98, desc[UR20][R22.64] ;  /* 0x0000001416624981 */ /* 0x000aa2000c1e1500 */
[----:B------:R-:W-:Y:S02]  /*18b0*/  PRMT R96, RZ, 0x7610, R96 ;  /* 0x00007610ff607816 */ /* 0x000fe40000000060 */
[----:B------:R-:W-:Y:S02]  /*18c0*/  LEA.HI.X.SX32 R31, R31, R26, 0x1, P5 ;  /* 0x0000001a1f1f7211 */ /* 0x000fe400028f0eff */
[----:B------:R-:W-:-:S02]  /*18d0*/  ISETP.LT.AND P4, PT, R53, R8, P0 ;  /* 0x000000083500720c */ /* 0x000fc40000781270 */
[-C--:B0-----:R-:W-:Y:S01]  /*18e0*/  LEA R32, P6, R39, R28.reuse, 0x1 ;  /* 0x0000001c27207211 */ /* 0x081fe200078c08ff */
[----:B------:R0:W2:Y:S01]  /*18f0*/  @P3 LDG.E.U16 R96, desc[UR20][R30.64] ;  /* 0x000000141e603981 */ /* 0x0000a2000c1e1500 */
[----:B------:R-:W-:Y:S02]  /*1900*/  LOP3.LUT R51, R7, 0x2a, RZ, 0xfc, !PT ;  /* 0x0000002a07337812 */ /* 0x000fe400078efcff */
[----:B------:R-:W-:Y:S02]  /*1910*/  LEA R20, P5, R95, R28, 0x1 ;  /* 0x0000001c5f147211 */ /* 0x000fe400078a08ff */
[----:B------:R-:W-:Y:S02]  /*1920*/  PRMT R130, RZ, 0x7610, R130 ;  /* 0x00007610ff827816 */ /* 0x000fe40000000082 */
[----:B------:R-:W-:Y:S02]  /*1930*/  LEA.HI.X.SX32 R33, R39, R26, 0x1, P6 ;  /* 0x0000001a27217211 */ /* 0x000fe400030f0eff */
[----:B------:R-:W-:-:S02]  /*1940*/  ISETP.LT.AND P3, PT, R51, R8, P0 ;  /* 0x000000083300720c */ /* 0x000fc40000761270 */
[----:B------:R-:W-:Y:S01]  /*1950*/  LOP3.LUT R49, R7, 0x32, RZ, 0xfc, !PT ;  /* 0x0000003207317812 */ /* 0x000fe200078efcff */
[----:B------:R0:W2:Y:S01]  /*1960*/  @P2 LDG.E.U16 R130, desc[UR20][R32.64] ;  /* 0x0000001420822981 */ /* 0x0000a2000c1e1500 */
[----:B------:R-:W-:Y:S02]  /*1970*/  PRMT R139, RZ, 0x7610, R139 ;  /* 0x00007610ff8b7816 */ /* 0x000fe4000000008b */
[----:B------:R-:W-:Y:S02]  /*1980*/  LEA.HI.X.SX32 R21, R95, R26, 0x1, P5 ;  /* 0x0000001a5f157211 */ /* 0x000fe400028f0eff */
[----:B-----5:R-:W-:Y:S02]  /*1990*/  LEA R22, P5, R29, R28, 0x1 ;  /* 0x0000001c1d167211 */ /* 0x020fe400078a08ff */
[----:B------:R-:W-:Y:S01]  /*19a0*/  LOP3.LUT R47, R7, 0x3a, RZ, 0xfc, !PT ;  /* 0x0000003a072f7812 */ /* 0x000fe200078efcff */
[----:B------:R5:W2:Y:S01]  /*19b0*/  @P4 LDG.E.U16 R139, desc[UR20][R20.64] ;  /* 0x00000014148b4981 */ /* 0x000aa2000c1e1500 */
[----:B------:R-:W-:-:S02]  /*19c0*/  ISETP.LT.AND P2, PT, R49, R8, P0 ;  /* 0x000000083100720c */ /* 0x000fc40000741270 */
[----:B------:R-:W-:Y:S02]  /*19d0*/  PRMT R141, RZ, 0x7610, R141 ;  /* 0x00007610ff8d7816 */ /* 0x000fe4000000008d */
[----:B------:R-:W-:Y:S01]  /*19e0*/  LEA.HI.X.SX32 R23, R29, R26, 0x1, P5 ;  /* 0x0000001a1d177211 */ /* 0x000fe200028f0eff */
[----:B------:R-:W-:Y:S01]  /*19f0*/  IMAD R29, R64, 0x2, R39 ;  /* 0x00000002401d7824 */ /* 0x000fe200078e0227 */
[----:B------:R-:W-:Y:S02]  /*1a00*/  ISETP.LT.AND P4, PT, R47, R8, P0 ;  /* 0x000000082f00720c */ /* 0x000fe40000781270 */
[-C--:B0-----:R-:W-:Y:S01]  /*1a10*/  LEA R30, P5, R37, R28.reuse, 0x1 ;  /* 0x0000001c251e7211 */ /* 0x081fe200078a08ff */
[----:B------:R0:W2:Y:S01]  /*1a20*/  @P3 LDG.E.U16 R141, desc[UR20][R22.64] ;  /* 0x00000014168d3981 */ /* 0x0000a2000c1e1500 */
[----:B------:R-:W-:Y:S02]  /*1a30*/  PRMT R145, RZ, 0x7610, R145 ;  /* 0x00007610ff917816 */ /* 0x000fe40000000091 */
[----:B------:R-:W-:-:S02]  /*1a40*/  LEA R32, P3, R29, R28, 0x1 ;  /* 0x0000001c1d207211 */ /* 0x000fc400078608ff */
[-C--:B------:R-:W-:Y:S02]  /*1a50*/  LEA.HI.X.SX32 R31, R37, R26.reuse, 0x1, P5 ;  /* 0x0000001a251f7211 */ /* 0x080fe400028f0eff */
[----:B------:R-:W-:Y:S02]  /*1a60*/  LOP3.LUT R45, R7, 0xc, RZ, 0xfc, !PT ;  /* 0x0000000c072d7812 */ /* 0x000fe400078efcff */
[----:B------:R-:W-:Y:S01]  /*1a70*/  PRMT R143, RZ, 0x7610, R143 ;  /* 0x00007610ff8f7816 */ /* 0x000fe2000000008f */
[----:B------:R-:W2:Y:S01]  /*1a80*/  @P2 LDG.E.U16 R145, desc[UR20][R30.64] ;  /* 0x000000141e912981 */ /* 0x000ea2000c1e1500 */
[----:B------:R-:W-:Y:S02]  /*1a90*/  LEA.HI.X.SX32 R33, R29, R26, 0x1, P3 ;  /* 0x0000001a1d217211 */ /* 0x000fe400018f0eff */
[----:B------:R-:W-:Y:S02]  /*1aa0*/  ISETP.LT.AND P2, PT, R45, R8, P0 ;  /* 0x000000082d00720c */ /* 0x000fe40000741270 */
[----:B------:R-:W-:Y:S01]  /*1ab0*/  LOP3.LUT R43, R7, 0x14, RZ, 0xfc, !PT ;  /* 0x00000014072b7812 */ /* 0x000fe200078efcff */
[----:B------:R-:W2:Y:S01]  /*1ac0*/  @P4 LDG.E.U16 R143, desc[UR20][R32.64] ;  /* 0x00000014208f4981 */ /* 0x000ea2000c1e1500 */
[----:B-----5:R-:W-:-:S02]  /*1ad0*/  LEA R20, P4, R35, R28, 0x1 ;  /* 0x0000001c23147211 */ /* 0x020fc400078808ff */
[----:B------:R-:W-:Y:S02]  /*1ae0*/  ISETP.LT.AND P3, PT, R43, R8, P0 ;  /* 0x000000082b00720c */ /* 0x000fe40000761270 */
[----:B------:R-:W-:Y:S02]  /*1af0*/  LOP3.LUT R39, R7, 0x24, RZ, 0xfc, !PT ;  /* 0x0000002407277812 */ /* 0x000fe400078efcff */
[----:B------:R-:W-:Y:S02]  /*1b00*/  PRMT R146, RZ, 0x7610, R146 ;  /* 0x00007610ff927816 */ /* 0x000fe40000000092 */
[----:B------:R-:W-:Y:S02]  /*1b10*/  LEA.HI.X.SX32 R21, R35, R26, 0x1, P4 ;  /* 0x0000001a23157211 */ /* 0x000fe400020f0eff */
[----:B------:R-:W-:Y:S02]  /*1b20*/  LOP3.LUT R41, R7, 0x1c, RZ, 0xfc, !PT ;  /* 0x0000001c07297812 */ /* 0x000fe400078efcff */
[----:B0-----:R-:W-:Y:S01]  /*1b30*/  LEA R22, P6, R93, R28, 0x1 ;  /* 0x0000001c5d167211 */ /* 0x001fe200078c08ff */
[----:B------:R0:W5:Y:S01]  /*1b40*/  @P2 LDG.E.U16 R146, desc[UR20][R20.64] ;  /* 0x0000001414922981 */ /* 0x000162000c1e1500 */
[----:B------:R-:W-:-:S02]  /*1b50*/  ISETP.LT.AND P4, PT, R39, R8, P0 ;  /* 0x000000082700720c */ /* 0x000fc40000781270 */
[----:B------:R-:W-:Y:S02]  /*1b60*/  PRMT R48, RZ, 0x7610, R48 ;  /* 0x00007610ff307816 */ /* 0x000fe40000000030 */
[----:B------:R-:W-:Y:S02]  /*1b70*/  ISETP.LT.AND P5, PT, R41, R8, P0 ;  /* 0x000000082900720c */ /* 0x000fe400007a1270 */
[----:B------:R-:W-:Y:S02]  /*1b80*/  LEA.HI.X.SX32 R23, R93, R26, 0x1, P6 ;  /* 0x0000001a5d177211 */ /* 0x000fe400030f0eff */
[----:B------:R-:W-:Y:S02]  /*1b90*/  LEA R68, P2, R27, R28, 0x1 ;  /* 0x0000001c1b447211 */ /* 0x000fe400078408ff */
[----:B------:R-:W-:Y:S01]  /*1ba0*/  LOP3.LUT R37, R7, 0x2c, RZ, 0xfc, !PT ;  /* 0x0000002c07257812 */ /* 0x000fe200078efcff */
[----:B------:R0:W3:Y:S01]  /*1bb0*/  @P3 LDG.E.U16 R48, desc[UR20][R22.64] ;  /* 0x0000001416303981 */ /* 0x0000e2000c1e1500 */
[----:B------:R-:W-:-:S02]  /*1bc0*/  PRMT R52, RZ, 0x7610, R52 ;  /* 0x00007610ff347816 */ /* 0x000fc40000000034 */
[----:B------:R-:W-:Y:S02]  /*1bd0*/  LEA.HI.X.SX32 R69, R27, R26, 0x1, P2 ;  /* 0x0000001a1b457211 */ /* 0x000fe400010f0eff */
[----:B------:R-:W-:Y:S02]  /*1be0*/  LOP3.LUT R35, R7, 0x34, RZ, 0xfc, !PT ;  /* 0x0000003407237812 */ /* 0x000fe400078efcff */
[-C--:B------:R-:W-:Y:S01]  /*1bf0*/  ISETP.LT.AND P3, PT, R37, R8.reuse, P0 ;  /* 0x000000082500720c */ /* 0x080fe20000761270 */
[----:B------:R-:W3:Y:S01]  /*1c00*/  @P4 LDG.E.U16 R52, desc[UR20][R68.64] ;  /* 0x0000001444344981 */ /* 0x000ee2000c1e1500 */
[----:B------:R-:W-:Y:S02]  /*1c10*/  PRMT R50, RZ, 0x7610, R50 ;  /* 0x00007610ff327816 */ /* 0x000fe40000000032 */
[----:B------:R-:W-:Y:S02]  /*1c20*/  ISETP.LT.AND P2, PT, R35, R8, P0 ;  /* 0x000000082300720c */ /* 0x000fe40000741270 */
[----:B------:R-:W-:-:S02]  /*1c30*/  LEA R72, P4, R67, R28, 0x1 ;  /* 0x0000001c43487211 */ /* 0x000fc400078808ff */
[----:B------:R1:W3:Y:S01]  /*1c40*/  @P5 LDG.E.U16 R50, desc[UR20][R24.64] ;  /* 0x0000001418325981 */ /* 0x0002e2000c1e1500 */
[----:B0-----:R-:W-:Y:S02]  /*1c50*/  PRMT R20, RZ, 0x7610, R20 ;  /* 0x00007610ff147816 */ /* 0x001fe40000000014 */
[----:B------:R-:W-:Y:S02]  /*1c60*/  LEA R66, P5, R71, R28, 0x1 ;  /* 0x0000001c47427211 */ /* 0x000fe400078a08ff */
[-C--:B------:R-:W-:Y:S02]  /*1c70*/  LEA.HI.X.SX32 R73, R67, R26.reuse, 0x1, P4 ;  /* 0x0000001a43497211 */ /* 0x080fe400020f0eff */
[----:B------:R-:W-:Y:S02]  /*1c80*/  LOP3.LUT R31, R7, 0xe, RZ, 0xfc, !PT ;  /* 0x0000000e071f7812 */ /* 0x000fe400078efcff */
[----:B------:R-:W-:Y:S01]  /*1c90*/  PRMT R22, RZ, 0x7610, R22 ;  /* 0x00007610ff167816 */ /* 0x000fe20000000016 */
[----:B------:R-:W3:Y:S01]  /*1ca0*/  @P3 LDG.E.U16 R20, desc[UR20][R72.64] ;  /* 0x0000001448143981 */ /* 0x000ee2000c1e1500 */
[----:B------:R-:W-:-:S02]  /*1cb0*/  LEA.HI.X.SX32 R67, R71, R26, 0x1, P5 ;  /* 0x0000001a47437211 */ /* 0x000fc400028f0eff */
[----:B------:R-:W-:-:S03]  /*1cc0*/  ISETP.LT.AND P3, PT, R31, R8, P0 ;  /* 0x000000081f00720c */ /* 0x000fc60000761270 */
[----:B------:R0:W3:Y:S01]  /*1cd0*/  @P2 LDG.E.U16 R22, desc[UR20][R66.64] ;  /* 0x0000001442162981 */ /* 0x0000e2000c1e1500 */
[----:B------:R-:W-:Y:S02]  /*1ce0*/  LEA R70, P2, R19, R28, 0x1 ;  /* 0x0000001c13467211 */ /* 0x000fe400078408ff */
[----:B------:R-:W-:Y:S01]  /*1cf0*/  LOP3.LUT R33, R7, 0x3c, RZ, 0xfc, !PT ;  /* 0x0000003c07217812 */ /* 0x000fe200078efcff */
[----:B------:R-:W-:Y:S01]  /*1d00*/  IMAD R89, R64, 0x2, R29 ;  /* 0x0000000240597824 */ /* 0x000fe200078e021d */
[----:B------:R-:W-:Y:S02]  /*1d10*/  PRMT R155, RZ, 0x7610, R155 ;  /* 0x00007610ff9b7816 */ /* 0x000fe4000000009b */
[----:B------:R-:W-:Y:S02]  /*1d20*/  LEA.HI.X.SX32 R71, R19, R26, 0x1, P2 ;  /* 0x0000001a13477211 */ /* 0x000fe400010f0eff */
[----:B------:R-:W-:Y:S02]  /*1d30*/  ISETP.LT.AND P4, PT, R33, R8, P0 ;  /* 0x000000082100720c */ /* 0x000fe40000781270 */
[----:B-1----:R-:W-:Y:S01]  /*1d40*/  LOP3.LUT R25, R7, 0x26, RZ, 0xfc, !PT ;  /* 0x0000002607197812 */ /* 0x002fe200078efcff */
[----:B------:R-:W5:Y:S01]  /*1d50*/  @P3 LDG.E.U16 R155, desc[UR20][R70.64] ;  /* 0x00000014469b3981 */ /* 0x000f62000c1e1500 */
[----:B------:R-:W-:-:S02]  /*1d60*/  LEA R68, P5, R89, R28, 0x1 ;  /* 0x0000001c59447211 */ /* 0x000fc400078a08ff */
[----:B0-----:R-:W-:Y:S02]  /*1d70*/  LEA R66, P2, R91, R28, 0x1 ;  /* 0x0000001c5b427211 */ /* 0x001fe400078408ff */
[C---:B------:R-:W-:Y:S02]  /*1d80*/  LOP3.LUT R29, R7.reuse, 0x16, RZ, 0xfc, !PT ;  /* 0x00000016071d7812 */ /* 0x040fe400078efcff */
[----:B------:R-:W-:Y:S02]  /*1d90*/  LOP3.LUT R27, R7, 0x1e, RZ, 0xfc, !PT ;  /* 0x0000001e071b7812 */ /* 0x000fe400078efcff */
[----:B------:R-:W-:Y:S02]  /*1da0*/  ISETP.LT.AND P3, PT, R25, R8, P0 ;  /* 0x000000081900720c */ /* 0x000fe40000761270 */
[----:B------:R-:W-:Y:S02]  /*1db0*/  LEA.HI.X.SX32 R69, R89, R26, 0x1, P5 ;  /* 0x0000001a59457211 */ /* 0x000fe400028f0eff */
[----:B------:R-:W-:-:S02]  /*1dc0*/  PRMT R24, RZ, 0x7610, R24 ;  /* 0x00007610ff187816 */ /* 0x000fc40000000018 */
[----:B------:R-:W-:Y:S02]  /*1dd0*/  LEA.HI.X.SX32 R67, R91, R26, 0x1, P2 ;  /* 0x0000001a5b437211 */ /* 0x000fe400010f0eff */
[-C--:B------:R-:W-:Y:S02]  /*1de0*/  ISETP.LT.AND P5, PT, R29, R8.reuse, P0 ;  /* 0x000000081d00720c */ /* 0x080fe400007a1270 */
[----:B------:R-:W-:Y:S01]  /*1df0*/  ISETP.LT.AND P2, PT, R27, R8, P0 ;  /* 0x000000081b00720c */ /* 0x000fe20000741270 */
[----:B------:R-:W5:Y:S01]  /*1e00*/  @P4 LDG.E.U16 R24, desc[UR20][R68.64] ;  /* 0x0000001444184981 */ /* 0x000f62000c1e1500 */
[----:B------:R-:W-:Y:S02]  /*1e10*/  LEA R72, P6, R75, R28, 0x1 ;  /* 0x0000001c4b487211 */ /* 0x000fe400078c08ff */
[----:B------:R-:W-:Y:S02]  /*1e20*/  LOP3.LUT R23, R7, 0x2e, RZ, 0xfc, !PT ;  /* 0x0000002e07177812 */ /* 0x000fe400078efcff */
[----:B------:R-:W-:-:S02]  /*1e30*/  PRMT R161, RZ, 0x7610, R161 ;  /* 0x00007610ffa17816 */ /* 0x000fc400000000a1 */
[----:B------:R-:W-:Y:S02]  /*1e40*/  LEA.HI.X.SX32 R73, R75, R26, 0x1, P6 ;  /* 0x0000001a4b497211 */ /* 0x000fe400030f0eff */
[----:B------:R-:W-:Y:S02]  /*1e50*/  ISETP.LT.AND P4, PT, R23, R8, P0 ;  /* 0x000000081700720c */ /* 0x000fe40000781270 */
[----:B------:R-:W-:Y:S01]  /*1e60*/  PRMT R157, RZ, 0x7610, R157 ;  /* 0x00007610ff9d7816 */ /* 0x000fe2000000009d */
[----:B------:R-:W5:Y:S01]  /*1e70*/  @P3 LDG.E.U16 R161, desc[UR20][R72.64] ;  /* 0x0000001448a13981 */ /* 0x000f62000c1e1500 */
[----:B------:R-:W-:Y:S02]  /*1e80*/  PRMT R159, RZ, 0x7610, R159 ;  /* 0x00007610ff9f7816 */ /* 0x000fe4000000009f */
[----:B------:R-:W-:Y:S02]  /*1e90*/  LEA R74, P6, R85, R28, 0x1 ;  /* 0x0000001c554a7211 */ /* 0x000fe400078c08ff */
[----:B------:R-:W-:Y:S01]  /*1ea0*/  ISETP.LT.AND P3, PT, R7, R8, P0 ;  /* 0x000000080700720c */ /* 0x000fe20000761270 */
[----:B------:R0:W5:Y:S01]  /*1eb0*/  @P5 LDG.E.U16 R157, desc[UR20][R66.64] ;  /* 0x00000014429d5981 */ /* 0x000162000c1e1500 */
[----:B------:R-:W-:-:S02]  /*1ec0*/  PRMT R163, RZ, 0x7610, R163 ;  /* 0x00007610ffa37816 */ /* 0x000fc400000000a3 */
[----:B------:R-:W-:Y:S01]  /*1ed0*/  LEA.HI.X.SX32 R75, R85, R26, 0x1, P6 ;  /* 0x0000001a554b7211 */ /* 0x000fe200030f0eff */
[----:B------:R1:W5:Y:S01]  /*1ee0*/  @P2 LDG.E.U16 R159, desc[UR20][R10.64] ;  /* 0x000000140a9f2981 */ /* 0x000362000c1e1500 */
[C---:B------:R-:W-:Y:S02]  /*1ef0*/  LOP3.LUT R21, R7.reuse, 0x36, RZ, 0xfc, !PT ;  /* 0x0000003607157812 */ /* 0x040fe400078efcff */
[----:B------:R-:W-:Y:S01]  /*1f00*/  LOP3.LUT R19, R7, 0x2, RZ, 0xfc, !PT ;  /* 0x0000000207137812 */ /* 0x000fe200078efcff */
[----:B------:R1:W5:Y:S01]  /*1f10*/  @P4 LDG.E.U16 R163, desc[UR20][R74.64] ;  /* 0x000000144aa34981 */ /* 0x000362000c1e1500 */
[-C--:B0-----:R-:W-:Y:S02]  /*1f20*/  LEA R66, P2, R83, R28.reuse, 0x1 ;  /* 0x0000001c53427211 */ /* 0x081fe400078408ff */
[----:B------:R-:W-:Y:S02]  /*1f30*/  PRMT R148, RZ, 0x7610, R148 ;  /* 0x00007610ff947816 */ /* 0x000fe40000000094 */
[----:B------:R-:W-:-:S02]  /*1f40*/  LEA R70, P6, R79, R28, 0x1 ;  /* 0x0000001c4f467211 */ /* 0x000fc400078c08ff */
[----:B------:R-:W-:Y:S02]  /*1f50*/  LEA.HI.X.SX32 R67, R83, R26, 0x1, P2 ;  /* 0x0000001a53437211 */ /* 0x000fe400010f0eff */
[-C--:B------:R-:W-:Y:S02]  /*1f60*/  ISETP.LT.AND P2, PT, R21, R8.reuse, P0 ;  /* 0x000000081500720c */ /* 0x080fe40000741270 */
[----:B------:R-:W-:Y:S01]  /*1f70*/  ISETP.LT.AND P5, PT, R19, R8, P0 ;  /* 0x000000081300720c */ /* 0x000fe200007a1270 */
[----:B------:R-:W-:Y:S01]  /*1f80*/  IMAD R89, R64, 0x2, R89 ;  /* 0x0000000240597824 */ /* 0x000fe200078e0259 */
[----:B------:R-:W-:Y:S01]  /*1f90*/  LEA R68, P4, R81, R28, 0x1 ;  /* 0x0000001c51447211 */ /* 0x000fe200078808ff */
[----:B------:R-:W5:Y:S01]  /*1fa0*/  @P3 LDG.E.U16 R148, desc[UR20][R66.64] ;  /* 0x0000001442943981 */ /* 0x000f62000c1e1500 */
[----:B------:R-:W-:Y:S02]  /*1fb0*/  LOP3.LUT R19, R7, 0x3e, RZ, 0xfc, !PT ;  /* 0x0000003e07137812 */ /* 0x000fe400078efcff */
[----:B------:R-:W-:-:S02]  /*1fc0*/  LEA.HI.X.SX32 R71, R79, R26, 0x1, P6 ;  /* 0x0000001a4f477211 */ /* 0x000fc400030f0eff */
[----:B-1----:R-:W-:Y:S02]  /*1fd0*/  LEA R10, P6, R87, R28, 0x1 ;  /* 0x0000001c570a7211 */ /* 0x002fe400078c08ff */
[----:B------:R-:W-:Y:S02]  /*1fe0*/  LEA.HI.X.SX32 R69, R81, R26, 0x1, P4 ;  /* 0x0000001a51457211 */ /* 0x000fe400020f0eff */
[----:B------:R-:W-:Y:S02]  /*1ff0*/  LEA R72, P3, R77, R28, 0x1 ;  /* 0x0000001c4d487211 */ /* 0x000fe400078608ff */
[----:B------:R-:W-:Y:S02]  /*2000*/  ISETP.LT.AND P4, PT, R19, R8, P0 ;  /* 0x000000081300720c */ /* 0x000fe40000781270 */
[----:B------:R-:W-:Y:S02]  /*2010*/  LEA.HI.X.SX32 R11, R87, R26, 0x1, P6 ;  /* 0x0000001a570b7211 */ /* 0x000fe400030f0eff */
[----:B------:R-:W-:-:S02]  /*2020*/  PRMT R165, RZ, 0x7610, R165 ;  /* 0x00007610ffa57816 */ /* 0x000fc400000000a5 */
[----:B------:R-:W-:Y:S02]  /*2030*/  LEA R74, P6, R89, R28, 0x1 ;  /* 0x0000001c594a7211 */ /* 0x000fe400078c08ff */
[-C--:B------:R-:W-:Y:S02]  /*2040*/  LEA.HI.X.SX32 R73, R77, R26.reuse, 0x1, P3 ;  /* 0x0000001a4d497211 */ /* 0x080fe400018f0eff */
[C---:B------:R-:W-:Y:S01]  /*2050*/  LOP3.LUT R77, R7.reuse, 0x6, RZ, 0xfc, !PT ;  /* 0x00000006074d7812 */ /* 0x040fe200078efcff */
[----:B------:R0:W5:Y:S01]  /*2060*/  @P2 LDG.E.U16 R165, desc[UR20][R10.64] ;  /* 0x000000140aa52981 */ /* 0x000162000c1e1500 */
[----:B------:R-:W-:Y:S02]  /*2070*/  LOP3.LUT R85, R7, 0x4, RZ, 0xfc, !PT ;  /* 0x0000000407557812 */ /* 0x000fe400078efcff */
[----:B------:R-:W-:Y:S02]  /*2080*/  LEA.HI.X.SX32 R75, R89, R26, 0x1, P6 ;  /* 0x0000001a594b7211 */ /* 0x000fe400030f0eff */
[----:B------:R-:W-:-:S02]  /*2090*/  PRMT R26, RZ, 0x7610, R26 ;  /* 0x00007610ff1a7816 */ /* 0x000fc4000000001a */
[-C--:B------:R-:W-:Y:S01]  /*20a0*/  ISETP.LT.AND P2, PT, R77, R8.reuse, P0 ;  /* 0x000000084d00720c */ /* 0x080fe20000741270 */
[----:B------:R-:W-:Y:S01]  /*20b0*/  IMAD R77, R5, R65, RZ ;  /* 0x00000041054d7224 */ /* 0x000fe200078e02ff */
[----:B------:R-:W-:Y:S02]  /*20c0*/  ISETP.LT.AND P3, PT, R85, R8, P0 ;  /* 0x000000085500720c */ /* 0x000fe40000761270 */
[----:B------:R-:W-:Y:S01]  /*20d0*/  PRMT R152, RZ, 0x7610, R152 ;  /* 0x00007610ff987816 */ /* 0x000fe20000000098 */
[----:B------:R1:W5:Y:S01]  /*20e0*/  @P4 LDG.E.U16 R26, desc[UR20][R74.64] ;  /* 0x000000144a1a4981 */ /* 0x000362000c1e1500 */
[----:B------:R-:W-:Y:S01]  /*20f0*/  IMAD R6, R6, UR5, RZ ;  /* 0x0000000506067c24 */ /* 0x000fe2000f8e02ff */
[C---:B------:R-:W-:Y:S01]  /*2100*/  LEA R89, P4, R77.reuse, UR14, 0x1 ;  /* 0x0000000e4d597c11 */ /* 0x040fe2000f8808ff */
[----:B------:R-:W-:Y:S01]  /*2110*/  IMAD R56, R56, UR5, RZ ;  /* 0x0000000538387c24 */ /* 0x000fe2000f8e02ff */
[----:B------:R-:W-:Y:S01]  /*2120*/  PRMT R28, RZ, 0x7610, R28 ;  /* 0x00007610ff1c7816 */ /* 0x000fe2000000001c */
[----:B------:R-:W5:Y:S01]  /*2130*/  @P5 LDG.E.U16 R152, desc[UR20][R68.64] ;  /* 0x0000001444985981 */ /* 0x000f62000c1e1500 */
[----:B0-----:R-:W-:Y:S01]  /*2140*/  LEA.HI.X.SX32 R11, R77, UR15, 0x1, P4 ;  /* 0x0000000f4d0b7c11 */ /* 0x001fe2000a0f0eff */
[----:B------:R-:W-:-:S02]  /*2150*/  IMAD R62, R62, UR5, RZ ;  /* 0x000000053e3e7c24 */ /* 0x000fc4000f8e02ff */
[----:B------:R-:W-:Y:S01]  /*2160*/  IMAD R58, R58, UR5, RZ ;  /* 0x000000053a3a7c24 */ /* 0x000fe2000f8e02ff */
[----:B-1----:R-:W-:Y:S01]  /*2170*/  LEA R74, P5, R6, R89, 0x1 ;  /* 0x00000059064a7211 */ /* 0x002fe200078a08ff */
[----:B------:R-:W-:Y:S01]  /*2180*/  IMAD R10, R76, UR5, RZ ;  /* 0x000000054c0a7c24 */ /* 0x000fe2000f8e02ff */
[----:B------:R-:W-:Y:S01]  /*2190*/  ISETP.LT.AND P0, PT, R5, R8, P0 ;  /* 0x000000080500720c */ /* 0x000fe20000701270 */
[----:B------:R-:W-:Y:S01]  /*21a0*/  IMAD R54, R54, UR5, RZ ;  /* 0x0000000536367c24 */ /* 0x000fe2000f8e02ff */
[----:B------:R-:W-:Y:S01]  /*21b0*/  LEA.HI.X.SX32 R75, R6, R11, 0x1, P5 ;  /* 0x0000000b064b7211 */ /* 0x000fe200028f0eff */
[----:B------:R-:W-:Y:S01]  /*21c0*/  IMAD R46, R46, UR5, RZ ;  /* 0x000000052e2e7c24 */ /* 0x000fe2000f8e02ff */
[-C--:B------:R-:W-:Y:S01]  /*21d0*/  LEA R76, P4, R56, R89.reuse, 0x1 ;  /* 0x00000059384c7211 */ /* 0x080fe200078808ff */
[----:B------:R-:W5:Y:S01]  /*21e0*/  @P3 LDG.E.U16 R28, desc[UR20][R70.64] ;  /* 0x00000014461c3981 */ /* 0x000f62000c1e1500 */
[-C--:B------:R-:W-:Y:S01]  /*21f0*/  LEA R82, P5, R62, R89.reuse, 0x1 ;  /* 0x000000593e527211 */ /* 0x080fe200078a08ff */
[----:B------:R-:W-:Y:S01]  /*2200*/  IMAD R60, R60, UR5, RZ ;  /* 0x000000053c3c7c24 */ /* 0x000fe2000f8e02ff */
[----:B------:R-:W-:-:S02]  /*2210*/  LEA R78, P3, R58, R89, 0x1 ;  /* 0x000000593a4e7211 */ /* 0x000fc400078608ff */
[-C--:B------:R-:W-:Y:S02]  /*2220*/  LEA.HI.X.SX32 R77, R56, R11.reuse, 0x1, P4 ;  /* 0x0000000b384d7211 */ /* 0x080fe400020f0eff */
[----:B------:R-:W-:Y:S02]  /*2230*/  LEA.HI.X.SX32 R83, R62, R11, 0x1, P5 ;  /* 0x0000000b3e537211 */ /* 0x000fe400028f0eff */
[----:B------:R-:W-:Y:S02]  /*2240*/  LEA R84, P4, R54, R89, 0x1 ;  /* 0x0000005936547211 */ /* 0x000fe400078808ff */
[----:B------:R-:W-:Y:S02]  /*2250*/  LEA.HI.X.SX32 R79, R58, R11, 0x1, P3 ;  /* 0x0000000b3a4f7211 */ /* 0x000fe400018f0eff */
[----:B------:R-:W-:Y:S02]  /*2260*/  LEA R88, P5, R46, R89, 0x1 ;  /* 0x000000592e587211 */ /* 0x000fe400078a08ff */
[----:B------:R-:W-:-:S02]  /*2270*/  PRMT R30, RZ, 0x7610, R30 ;  /* 0x00007610ff1e7816 */ /* 0x000fc4000000001e */
[-C--:B------:R-:W-:Y:S02]  /*2280*/  LEA R86, P3, R10, R89.reuse, 0x1 ;  /* 0x000000590a567211 */ /* 0x080fe400078608ff */
[----:B------:R-:W-:Y:S02]  /*2290*/  PRMT R32, RZ, 0x7610, R32 ;  /* 0x00007610ff207816 */ /* 0x000fe40000000020 */
[----:B------:R-:W-:Y:S01]  /*22a0*/  PRMT R34, RZ, 0x7610, R34 ;  /* 0x00007610ff227816 */ /* 0x000fe20000000022 */
[----:B------:R-:W5:Y:S01]  /*22b0*/  @P2 LDG.E.U16 R30, desc[UR20][R72.64] ;  /* 0x00000014481e2981 */ /* 0x000f62000c1e1500 */
[----:B------:R-:W-:Y:S02]  /*22c0*/  LEA R80, P6, R60, R89, 0x1 ;  /* 0x000000593c507211 */ /* 0x000fe400078c08ff */
[----:B------:R-:W-:Y:S01]  /*22d0*/  PRMT R36, RZ, 0x7610, R36 ;  /* 0x00007610ff247816 */ /* 0x000fe20000000024 */
[----:B------:R-:W5:Y:S01]  /*22e0*/  @P0 LDG.E.U16 R32, desc[UR20][R74.64] ;  /* 0x000000144a200981 */ /* 0x000f62000c1e1500 */
[----:B------:R-:W-:-:S02]  /*22f0*/  PRMT R38, RZ, 0x7610, R38 ;  /* 0x00007610ff267816 */ /* 0x000fc40000000026 */
[----:B------:R-:W-:Y:S01]  /*2300*/  PRMT R40, RZ, 0x7610, R40 ;  /* 0x00007610ff287816 */ /* 0x000fe20000000028 */
[----:B------:R-:W5:Y:S01]  /*2310*/  @P0 LDG.E.U16 R34, desc[UR20][R82.64] ;  /* 0x0000001452220981 */ /* 0x000f62000c1e1500 */
[----:B------:R-:W-:Y:S02]  /*2320*/  PRMT R42, RZ, 0x7610, R42 ;  /* 0x00007610ff2a7816 */ /* 0x000fe4000000002a */
[-C--:B------:R-:W-:Y:S01]  /*2330*/  LEA.HI.X.SX32 R85, R54, R11.reuse, 0x1, P4 ;  /* 0x0000000b36557211 */ /* 0x080fe200020f0eff */
[----:B------:R-:W5:Y:S01]  /*2340*/  @P0 LDG.E.U16 R36, desc[UR20][R76.64] ;  /* 0x000000144c240981 */ /* 0x000f62000c1e1500 */
[-C--:B------:R-:W-:Y:S02]  /*2350*/  LEA.HI.X.SX32 R89, R46, R11.reuse, 0x1, P5 ;  /* 0x0000000b2e597211 */ /* 0x080fe400028f0eff */
[----:B------:R-:W-:Y:S01]  /*2360*/  PRMT R44, RZ, 0x7610, R44 ;  /* 0x00007610ff2c7816 */ /* 0x000fe2000000002c */
[----:B------:R-:W5:Y:S01]  /*2370*/  @P0 LDG.E.U16 R38, desc[UR20][R84.64] ;  /* 0x0000001454260981 */ /* 0x000f62000c1e1500 */
[----:B------:R-:W-:-:S02]  /*2380*/  LEA.HI.X.SX32 R87, R10, R11, 0x1, P3 ;  /* 0x0000000b0a577211 */ /* 0x000fc400018f0eff */
[----:B------:R-:W-:Y:S01]  /*2390*/  PRMT R46, RZ, 0x7610, R46 ;  /* 0x00007610ff2e7816 */ /* 0x000fe2000000002e */
[----:B------:R-:W5:Y:S01]  /*23a0*/  @P0 LDG.E.U16 R40, desc[UR20][R78.64] ;  /* 0x000000144e280981 */ /* 0x000f62000c1e1500 */
[----:B------:R-:W-:-:S03]  /*23b0*/  LEA.HI.X.SX32 R81, R60, R11, 0x1, P6 ;  /* 0x0000000b3c517211 */ /* 0x000fc600030f0eff */
[----:B------:R-:W5:Y:S04]  /*23c0*/  @P0 LDG.E.U16 R42, desc[UR20][R86.64] ;  /* 0x00000014562a0981 */ /* 0x000f68000c1e1500 */
[----:B------:R-:W5:Y:S04]  /*23d0*/  @P0 LDG.E.U16 R44, desc[UR20][R80.64] ;  /* 0x00000014502c0981 */ /* 0x000f68000c1e1500 */
[----:B------:R-:W5:Y:S01]  /*23e0*/  @P0 LDG.E.U16 R46, desc[UR20][R88.64] ;  /* 0x00000014582e0981 */ /* 0x000f62000c1e1500 */
[----:B------:R-:W-:-:S04]  /*23f0*/  IMAD R11, R7, R64, RZ ;  /* 0x00000040070b7224 */ /* 0x000fc800078e02ff */
[----:B------:R-:W-:-:S04]  /*2400*/  IMAD R11, R64, 0x2, R11 ;  /* 0x00000002400b7824 */ /* 0x000fc800078e020b */
[----:B------:R-:W-:-:S04]  /*2410*/  IMAD R11, R64, 0x2, R11 ;  /* 0x00000002400b7824 */ /* 0x000fc800078e020b */
[----:B------:R-:W-:-:S04]  /*2420*/  IMAD R11, R64, 0x2, R11 ;  /* 0x00000002400b7824 */ /* 0x000fc800078e020b */
[----:B------:R-:W-:-:S04]  /*2430*/  IMAD R131, R64, 0x2, R11 ;  /* 0x0000000240837824 */ /* 0x000fc800078e020b */
[----:B------:R-:W-:Y:S01]  /*2440*/  IMAD R133, R64, 0x2, R131 ;  /* 0x0000000240857824 */ /* 0x000fe200078e0283 */
[----:B------:R-:W-:-:S03]  /*2450*/  SHF.R.S32.HI R6, RZ, 0x6, R18 ;  /* 0x00000006ff067819 */ /* 0x000fc60000011412 */
[----:B------:R-:W-:Y:S01]  /*2460*/  IMAD R101, R64, 0x2, R133 ;  /* 0x0000000240657824 */ /* 0x000fe200078e0285 */
[----:B------:R-:W-:Y:S01]  /*2470*/  SHF.R.S32.HI R10, RZ, 0x1f, R9 ;  /* 0x0000001fff0a7819 */ /* 0x000fe20000011409 */
[----:B------:R-:W-:Y:S01]  /*2480*/  IMAD.SHL.U32 R11, R5, 0x2, RZ ;  /* 0x00000002050b7824 */ /* 0x000fe200078e00ff */
[----:B------:R-:W-:Y:S01]  /*2490*/  SGXT R6, R6, 0x1 ;  /* 0x000000010606781a */ /* 0x000fe20000000200 */
[----:B------:R-:W-:Y:S01]  /*24a0*/  IMAD R60, R64, 0x2, R101 ;  /* 0x00000002403c7824 */ /* 0x000fe200078e0265 */
[----:B------:R-:W-:-:S04]  /*24b0*/  @!UP1 UIADD3 UR4, UPT, UPT, -UR4, 0x100000, URZ ;  /* 0x0010000004049890 */ /* 0x000fc8000fffe1ff */
[----:B------:R-:W-:Y:S02]  /*24c0*/  @!UP1 USHF.L.U32 UR5, UR4, 0xb, URZ ;  /* 0x0000000b04059899 */ /* 0x000fe400080006ff */
[----:B------:R-:W-:Y:S01]  /*24d0*/  @!UP1 USHF.L.U32 UR4, UR4, 0x1, URZ ;  /* 0x0000000104049899 */ /* 0x000fe200080006ff */
[----:B------:R-:W-:Y:S02]  /*24e0*/  SHF.L.U64.HI R9, R9, 0x1, R10 ;  /* 0x0000000109097819 */ /* 0x000fe4000001020a */
[----:B------:R-:W-:Y:S02]  /*24f0*/  SHF.R.S32.HI R62, RZ, 0x1f, R101 ;  /* 0x0000001fff3e7819 */ /* 0x000fe40000011465 */
[----:B------:R-:W-:Y:S02]  /*2500*/  LEA R134, P4, R101, R128, 0x1 ;  /* 0x0000008065867211 */ /* 0x000fe400078808ff */
[----:B------:R-:W-:Y:S02]  /*2510*/  LOP3.LUT R11, R11, 0x90, R6, 0x78, !PT ;  /* 0x000000900b0b7812 */ /* 0x000fe400078e7806 */
[----:B------:R-:W-:-:S02]  /*2520*/  SHF.R.S32.HI R54, RZ, 0x1f, R60 ;  /* 0x0000001fff367819 */ /* 0x000fc4000001143c */
[-C--:B------:R-:W-:Y:S02]  /*2530*/  LEA R136, P5, R60, R128.reuse, 0x1 ;  /* 0x000000803c887211 */ /* 0x080fe400078a08ff */
[----:B------:R-:W-:Y:S02]  /*2540*/  SHF.R.S32.HI R6, RZ, 0x1f, R131 ;  /* 0x0000001fff067819 */ /* 0x000fe40000011483 */
[----:B------:R-:W-:Y:S02]  /*2550*/  SHF.R.S32.HI R10, RZ, 0x1f, R133 ;  /* 0x0000001fff0a7819 */ /* 0x000fe40000011485 */
[-C--:B------:R-:W-:Y:S02]  /*2560*/  LEA R154, P2, R131, R128.reuse, 0x1 ;  /* 0x00000080839a7211 */ /* 0x080fe400078408ff */
[----:B------:R-:W-:Y:S01]  /*2570*/  LEA R132, P3, R133, R128, 0x1 ;  /* 0x0000008085847211 */ /* 0x000fe200078608ff */
[----:B------:R-:W-:Y:S01]  /*2580*/  VOTEU.ALL UP2, P1 ;  /* 0x0000000000ff7886 */ /* 0x000fe20000840000 */
[----:B------:R-:W-:-:S02]  /*2590*/  LEA.HI.X R62, R101, R9, R62, 0x1, P4 ;  /* 0x00000009653e7211 */ /* 0x000fc400020f0c3e */
[----:B------:R-:W-:Y:S02]  /*25a0*/  SHF.R.S32.HI R56, RZ, 0x1f, R93 ;  /* 0x0000001fff387819 */ /* 0x000fe4000001145d */
[----:B------:R-:W-:Y:S01]  /*25b0*/  LEA R142, P4, R93, R128, 0x1 ;  /* 0x000000805d8e7211 */ /* 0x000fe200078808ff */
[----:B------:R0:W1:Y:S01]  /*25c0*/  @!UP2 SYNCS.EXCH.64 URZ, [UR9+0x5008], UR4 ;  /* 0x0050080409ffa5b2 */ /* 0x0000620008000100 */
[-C--:B------:R-:W-:Y:S02]  /*25d0*/  LEA.HI.X R60, R60, R9.reuse, R54, 0x1, P5 ;  /* 0x000000093c3c7211 */ /* 0x080fe400028f0c36 */
[-C--:B------:R-:W-:Y:S02]  /*25e0*/  LEA.HI.X R131, R131, R9.reuse, R6, 0x1, P2 ;  /* 0x0000000983837211 */ /* 0x080fe400010f0c06 */
[----:B------:R-:W-:Y:S01]  /*25f0*/  LEA.HI.X R133, R133, R9, R10, 0x1, P3 ;  /* 0x0000000985857211 */ /* 0x000fe200018f0c0a */
[----:B------:R-:W-:Y:S01]  /*2600*/  IMAD R10, R149, R64, RZ ;  /* 0x00000040950a7224 */ /* 0x000fe200078e02ff */
[----:B------:R-:W-:-:S02]  /*2610*/  SHF.R.S32.HI R58, RZ, 0x1f, R91 ;  /* 0x0000001fff3a7819 */ /* 0x000fc4000001145b */
[-C--:B------:R-:W-:Y:S02]  /*2620*/  LEA R144, P5, R91, R128.reuse, 0x1 ;  /* 0x000000805b907211 */ /* 0x080fe400078a08ff */
[----:B------:R-:W-:Y:S02]  /*2630*/  SHF.R.S32.HI R6, RZ, 0x1f, R97 ;  /* 0x0000001fff067819 */ /* 0x000fe40000011461 */
[-C--:B------:R-:W-:Y:S02]  /*2640*/  LEA R138, P2, R97, R128.reuse, 0x1 ;  /* 0x00000080618a7211 */ /* 0x080fe400078408ff */
[----:B------:R-:W-:Y:S02]  /*2650*/  SHF.R.S32.HI R54, RZ, 0x1f, R95 ;  /* 0x0000001fff367819 */ /* 0x000fe4000001145f */
[----:B------:R-:W-:Y:S02]  /*2660*/  LEA R140, P3, R95, R128, 0x1 ;  /* 0x000000805f8c7211 */ /* 0x000fe400078608ff */
[-C--:B------:R-:W-:Y:S01]  /*2670*/  LEA.HI.X R56, R93, R9.reuse, R56, 0x1, P4 ;  /* 0x000000095d387211 */ /* 0x080fe200020f0c38 */
[-C--:B------:R-:W-:Y:S01]  /*2680*/  IMAD R93, R147, R64.reuse, RZ ;  /* 0x00000040935d7224 */ /* 0x080fe200078e02ff */
[-C--:B------:R-:W-:Y:S01]  /*2690*/  LEA.HI.X R58, R91, R9.reuse, R58, 0x1, P5 ;  /* 0x000000095b3a7211 */ /* 0x080fe200028f0c3a */
[----:B--2---:R2:W-:Y:S01]  /*26a0*/  STS.U16 [R11+UR9+0x800], R90 ;  /* 0x0008005a0b007988 */ /* 0x0045e20008000409 */
[-C--:B------:R-:W-:Y:S01]  /*26b0*/  LEA.HI.X R6, R97, R9.reuse, R6, 0x1, P2 ;  /* 0x0000000961067211 */ /* 0x080fe200010f0c06 */
[----:B------:R-:W-:Y:S01]  /*26c0*/  IMAD.SHL.U32 R91, R10, 0x2, RZ ;  /* 0x000000020a5b7824 */ /* 0x000fe200078e00ff */
[----:B------:R-:W-:Y:S01]  /*26d0*/  LEA.HI.X R54, R95, R9, R54, 0x1, P3 ;  /* 0x000000095f367211 */ /* 0x000fe200018f0c36 */
[----:B------:R-:W-:Y:S01]  /*26e0*/  IMAD R97, R41, R64, RZ ;  /* 0x0000004029617224 */ /* 0x000fe200078e02ff */
[----:B------:R-:W-:Y:S01]  /*26f0*/  ISETP.NE.U32.AND P0, PT, R99, RZ, PT ;  /* 0x000000ff6300720c */ /* 0x000fe20003f05070 */
[----:B----4-:R4:W-:Y:S01]  /*2700*/  STS.U16 [R11+UR9+0x400], R94 ;  /* 0x0004005e0b007988 */ /* 0x0109e20008000409 */
[----:B------:R-:W-:-:S02]  /*2710*/  IMAD.SHL.U32 R95, R93, 0x2, RZ ;  /* 0x000000025d5f7824 */ /* 0x000fc400078e00ff */
[-C--:B--2---:R-:W-:Y:S01]  /*2720*/  IMAD R90, R25, R64.reuse, RZ ;  /* 0x00000040195a7224 */ /* 0x084fe200078e02ff */
[----:B------:R2:W-:Y:S01]  /*2730*/  STS.U16 [R11+UR9+0x1800], R96 ;  /* 0x001800600b007988 */ /* 0x0005e20008000409 */
[----:B------:R-:W-:Y:S02]  /*2740*/  IMAD R99, R27, R64, RZ ;  /* 0x000000401b637224 */ /* 0x000fe400078e02ff */
[----:B------:R-:W-:Y:S02]  /*2750*/  IMAD.SHL.U32 R105, R90, 0x2, RZ ;  /* 0x000000025a697824 */ /* 0x000fe400078e00ff */
[----:B----4-:R-:W-:Y:S01]  /*2760*/  IMAD.HI R94, R10, 0x2, RZ ;  /* 0x000000020a5e7827 */ /* 0x010fe200078e02ff */
[----:B------:R4:W-:Y:S03]  /*2770*/  STS.U16 [R11+UR9+0x1400], R98 ;  /* 0x001400620b007988 */ /* 0x0009e60008000409 */
[----:B------:R-:W-:Y:S01]  /*2780*/  IMAD.HI R10, R90, 0x2, RZ ;  /* 0x000000025a0a7827 */ /* 0x000fe200078e02ff */
[----:B------:R-:W-:Y:S01]  /*2790*/  IADD3 R90, P4, P5, R91, UR12, R128 ;  /* 0x0000000c5b5a7c10 */ /* 0x000fe2000fd9e080 */
[----:B------:R0:W-:Y:S02]  /*27a0*/  STS.U16 [R11+UR9+0x1000], R92 ;  /* 0x0010005c0b007988 */ /* 0x0001e40008000409 */
[----:B--2---:R-:W-:-:S04]  /*27b0*/  IMAD.HI R96, R93, 0x2, RZ ;  /* 0x000000025d607827 */ /* 0x004fc800078e02ff */
[C---:B------:R-:W-:Y:S02]  /*27c0*/  IMAD.SHL.U32 R93, R97.reuse, 0x2, RZ ;  /* 0x00000002615d7824 */ /* 0x040fe400078e00ff */
[----:B----4-:R-:W-:Y:S01]  /*27d0*/  IMAD.HI R98, R97, 0x2, RZ ;  /* 0x0000000261627827 */ /* 0x010fe200078e02ff */
[----:B0-----:R-:W-:-:S03]  /*27e0*/  IADD3 R92, P2, P3, R95, UR12, R128 ;  /* 0x0000000c5f5c7c10 */ /* 0x001fc6000fb5e080 */
[----:B------:R-:W-:Y:S01]  /*27f0*/  IMAD.SHL.U32 R97, R99, 0x2, RZ ;  /* 0x0000000263617824 */ /* 0x000fe200078e00ff */
[--C-:B------:R-:W-:Y:S01]  /*2800*/  IADD3.X R91, PT, PT, R94, UR13, R9.reuse, P4, P5 ;  /* 0x0000000d5e5b7c10 */ /* 0x100fe2000a7ea409 */
[-C--:B------:R-:W-:Y:S01]  /*2810*/  IMAD R104, R63, R64.reuse, RZ ;  /* 0x000000403f687224 */ /* 0x080fe200078e02ff */
[----:B---3--:R0:W-:Y:S01]  /*2820*/  STS.U16 [R11+UR9+0xc00], R100 ;  /* 0x000c00640b007988 */ /* 0x0081e20008000409 */
[-C--:B------:R-:W-:Y:S01]  /*2830*/  IMAD R102, R61, R64.reuse, RZ ;  /* 0x000000403d667224 */ /* 0x080fe200078e02ff */
[--C-:B------:R-:W-:Y:S01]  /*2840*/  IADD3 R94, P4, P5, R93, UR12, R128.reuse ;  /* 0x0000000c5d5e7c10 */ /* 0x100fe2000fd9e080 */
[----:B------:R-:W-:Y:S01]  /*2850*/  IMAD.SHL.U32 R101, R104, 0x2, RZ ;  /* 0x0000000268657824 */ /* 0x000fe200078e00ff */
[----:B------:R-:W-:Y:S02]  /*2860*/  IADD3.X R93, PT, PT, R96, UR13, R9, P2, P3 ;  /* 0x0000000d605d7c10 */ /* 0x000fe400097e6409 */
[----:B------:R-:W-:Y:S01]  /*2870*/  IADD3 R96, P2, P3, R97, UR12, R128 ;  /* 0x0000000c61607c10 */ /* 0x000fe2000fb5e080 */
[----:B------:R-:W-:-:S02]  /*2880*/  IMAD R106, R39, R64, RZ ;  /* 0x00000040276a7224 */ /* 0x000fc400078e02ff */
[----:B0-----:R-:W-:-:S04]  /*2890*/  IMAD.HI R100, R99, 0x2, RZ ;  /* 0x0000000263647827 */ /* 0x001fc800078e02ff */
[----:B------:R-:W-:Y:S01]  /*28a0*/  IMAD.SHL.U32 R99, R102, 0x2, RZ ;  /* 0x0000000266637824 */ /* 0x000fe200078e00ff */
[--C-:B------:R-:W-:Y:S01]  /*28b0*/  IADD3.X R97, PT, PT, R100, UR13, R9.reuse, P2, P3 ;  /* 0x0000000d64617c10 */ /* 0x100fe200097e6409 */
[----:B------:R-:W-:Y:S01]  /*28c0*/  IMAD.HI R104, R104, 0x2, RZ ;  /* 0x0000000268687827 */ /* 0x000fe200078e02ff */
[----:B------:R-:W-:Y:S02]  /*28d0*/  IADD3.X R95, PT, PT, R98, UR13, R9, P4, P5 ;  /* 0x0000000d625f7c10 */ /* 0x000fe4000a7ea409 */
[--C-:B------:R-:W-:Y:S01]  /*28e0*/  IADD3 R100, P2, P3, R101, UR12, R128.reuse ;  /* 0x0000000c65647c10 */ /* 0x100fe2000fb5e080 */
[----:B------:R-:W-:Y:S01]  /*28f0*/  IMAD.HI R102, R102, 0x2, RZ ;  /* 0x0000000266667827 */ /* 0x000fe200078e02ff */
[----:B------:R-:W-:-:S03]  /*2900*/  IADD3 R98, P4, P5, R99, UR12, R128 ;  /* 0x0000000c63627c10 */ /* 0x000fc6000fd9e080 */
[-C--:B------:R-:W-:Y:S02]  /*2910*/  IMAD R112, R51, R64.reuse, RZ ;  /* 0x0000004033707224 */ /* 0x080fe400078e02ff */
[----:B------:R-:W-:Y:S02]  /*2920*/  IMAD.SHL.U32 R103, R106, 0x2, RZ ;  /* 0x000000026a677824 */ /* 0x000fe400078e00ff */
[-C--:B------:R-:W-:Y:S01]  /*2930*/  IMAD R110, R59, R64.reuse, RZ ;  /* 0x000000403b6e7224 */ /* 0x080fe200078e02ff */
[--C-:B------:R-:W-:Y:S01]  /*2940*/  IADD3.X R101, PT, PT, R104, UR13, R9.reuse, P2, P3 ;  /* 0x0000000d68657c10 */ /* 0x100fe200097e6409 */
[----:B------:R-:W-:Y:S01]  /*2950*/  IMAD.HI R106, R106, 0x2, RZ ;  /* 0x000000026a6a7827 */ /* 0x000fe200078e02ff */
[----:B------:R-:W-:Y:S02]  /*2960*/  IADD3.X R99, PT, PT, R102, UR13, R9, P4, P5 ;  /* 0x0000000d66637c10 */ /* 0x000fe4000a7ea409 */
[--C-:B------:R-:W-:Y:S01]  /*2970*/  IADD3 R104, P2, P3, R105, UR12, R128.reuse ;  /* 0x0000000c69687c10 */ /* 0x100fe2000fb5e080 */
[----:B------:R-:W-:Y:S01]  /*2980*/  IMAD.SHL.U32 R109, R112, 0x2, RZ ;  /* 0x00000002706d7824 */ /* 0x000fe200078e00ff */
[----:B------:R-:W-:Y:S01]  /*2990*/  IADD3 R102, P4, P5, R103, UR12, R128 ;  /* 0x0000000c67667c10 */ /* 0x000fe2000fd9e080 */
[----:B------:R-:W-:-:S02]  /*29a0*/  IMAD R116, R23, R64, RZ ;  /* 0x0000004017747224 */ /* 0x000fc400078e02ff */
[----:B------:R-:W-:Y:S02]  /*29b0*/  IMAD.SHL.U32 R107, R110, 0x2, RZ ;  /* 0x000000026e6b7824 */ /* 0x000fe400078e00ff */
[----:B------:R-:W-:Y:S01]  /*29c0*/  IMAD R114, R37, R64, RZ ;  /* 0x0000004025727224 */ /* 0x000fe200078e02ff */
[--C-:B------:R-:W-:Y:S01]  /*29d0*/  IADD3.X R105, PT, PT, R10, UR13, R9.reuse, P2, P3 ;  /* 0x0000000d0a697c10 */ /* 0x100fe200097e6409 */
[----:B------:R-:W-:Y:S01]  /*29e0*/  IMAD.HI R112, R112, 0x2, RZ ;  /* 0x0000000270707827 */ /* 0x000fe200078e02ff */
[----:B------:R-:W-:Y:S02]  /*29f0*/  IADD3.X R103, PT, PT, R106, UR13, R9, P4, P5 ;  /* 0x0000000d6a677c10 */ /* 0x000fe4000a7ea409 */
[--C-:B------:R-:W-:Y:S01]  /*2a00*/  IADD3 R108, P2, P3, R109, UR12, R128.reuse ;  /* 0x0000000c6d6c7c10 */ /* 0x100fe2000fb5e080 */
[----:B------:R-:W-:Y:S01]  /*2a10*/  IMAD.HI R110, R110, 0x2, RZ ;  /* 0x000000026e6e7827 */ /* 0x000fe200078e02ff */
[----:B------:R-:W-:-:S03]  /*2a20*/  IADD3 R106, P4, P5, R107, UR12, R128 ;  /* 0x0000000c6b6a7c10 */ /* 0x000fc6000fd9e080 */
[----:B------:R-:W-:Y:S02]  /*2a30*/  IMAD.SHL.U32 R113, R116, 0x2, RZ ;  /* 0x0000000274717824 */ /* 0x000fe400078e00ff */
[-C--:B------:R-:W-:Y:S02]  /*2a40*/  IMAD R120, R49, R64.reuse, RZ ;  /* 0x0000004031787224 */ /* 0x080fe400078e02ff */
        /* <DEDUP_REMOVED lines=9> */
[----:B------:R-:W-:Y:S02]  /*2ae0*/  IMAD.SHL.U32 R115, R118, 0x2, RZ ;  /* 0x0000000276737824 */ /* 0x000fe400078e00ff */
[-C--:B------:R-:W-:Y:S02]  /*2af0*/  IMAD R123, R21, R64.reuse, RZ ;  /* 0x00000040157b7224 */ /* 0x080fe400078e02ff */
        /* <DEDUP_REMOVED lines=19> */
[----:B------:R-:W-:Y:S01]  /*2c30*/  IMAD R127, R33, R64, RZ ;  /* 0x00000040217f7224 */ /* 0x000fe200078e02ff */
[--C-:B------:R-:W-:Y:S01]  /*2c40*/  IADD3.X R121, PT, PT, R10, UR13, R9.reuse, P2, P3 ;  /* 0x0000000d0a797c10 */ /* 0x100fe200097e6409 */
[----:B------:R-:W-:Y:S01]  /*2c50*/  IMAD.HI R126, R126, 0x2, RZ ;  /* 0x000000027e7e7827 */ /* 0x000fe200078e02ff */
[----:B------:R-:W-:Y:S02]  /*2c60*/  IADD3.X R119, PT, PT, R122, UR13, R9, P5, P4 ;  /* 0x0000000d7a777c10 */ /* 0x000fe4000afe8409 */
[--C-:B------:R-:W-:Y:S01]  /*2c70*/  IADD3 R124, P2, P3, R125, UR12, R128.reuse ;  /* 0x0000000c7d7c7c10 */ /* 0x100fe2000fb5e080 */
[----:B------:R-:W-:Y:S01]  /*2c80*/  IMAD.SHL.U32 R125, R127, 0x2, RZ ;  /* 0x000000027f7d7824 */ /* 0x000fe200078e00ff */
[----:B------:R-:W-:Y:S01]  /*2c90*/  IADD3 R122, P5, P4, R123, UR12, R128 ;  /* 0x0000000c7b7a7c10 */ /* 0x000fe2000fcbe080 */
[----:B------:R-:W-:-:S04]  /*2ca0*/  IMAD.HI R156, R156, 0x2, RZ ;  /* 0x000000029c9c7827 */ /* 0x000fc800078e02ff */
[----:B------:R-:W-:Y:S01]  /*2cb0*/  IMAD R10, R19, R64, RZ ;  /* 0x00000040130a7224 */ /* 0x000fe200078e02ff */
[--C-:B------:R-:W-:Y:S02]  /*2cc0*/  IADD3.X R123, PT, PT, R126, UR13, R9.reuse, P5, P4 ;  /* 0x0000000d7e7b7c10 */ /* 0x100fe4000afe8409 */
[--C-:B------:R-:W-:Y:S01]  /*2cd0*/  IADD3 R126, P5, P4, R125, UR12, R128.reuse ;  /* 0x0000000c7d7e7c10 */ /* 0x100fe2000fcbe080 */
[----:B------:R-:W-:Y:S01]  /*2ce0*/  IMAD.SHL.U32 R129, R10, 0x2, RZ ;  /* 0x000000020a817824 */ /* 0x000fe200078e00ff */
[--C-:B------:R-:W-:Y:S01]  /*2cf0*/  IADD3.X R125, PT, PT, R156, UR13, R9.reuse, P2, P3 ;  /* 0x0000000d9c7d7c10 */ /* 0x100fe200097e6409 */
[----:B------:R-:W-:Y:S01]  /*2d00*/  IMAD.HI R156, R127, 0x2, RZ ;  /* 0x000000027f9c7827 */ /* 0x000fe200078e02ff */
[----:B------:R0:W-:Y:S02]  /*2d10*/  STS.U16 [R11+UR9+0x1c00], R130 ;  /* 0x001c00820b007988 */ /* 0x0001e40008000409 */
[----:B------:R-:W-:Y:S01]  /*2d20*/  IADD3 R128, P2, P3, R129, UR12, R128 ;  /* 0x0000000c81807c10 */ /* 0x000fe2000fb5e080 */
[----:B------:R-:W-:Y:S01]  /*2d30*/  IMAD.HI R10, R10, 0x2, RZ ;  /* 0x000000020a0a7827 */ /* 0x000fe200078e02ff */
[----:B------:R-:W-:-:S04]  /*2d40*/  IADD3.X R127, PT, PT, R156, UR13, R9, P5, P4 ;  /* 0x0000000d9c7f7c10 */ /* 0x000fc8000afe8409 */
[----:B------:R-:W-:Y:S02]  /*2d50*/  IADD3.X R129, PT, PT, R10, UR13, R9, P2, P3 ;  /* 0x0000000d0a817c10 */ /* 0x000fe400097e6409 */
[----:B0-----:R-:W-:Y:S02]  /*2d60*/  IADD3 R130, P4, PT, R154, UR12, RZ ;  /* 0x0000000c9a827c10 */ /* 0x001fe4000ff9e0ff */
[----:B------:R-:W-:Y:S02]  /*2d70*/  LOP3.LUT R10, R11, 0x20, RZ, 0x3c, !PT ;  /* 0x000000200b0a7812 */ /* 0x000fe400078e3cff */
[----:B------:R-:W-:Y:S02]  /*2d80*/  IADD3.X R131, PT, PT, R131, UR13, RZ, P4, !PT ;  /* 0x0000000d83837c10 */ /* 0x000fe4000a7fe4ff */
[----:B------:R-:W-:Y:S01]  /*2d90*/  IADD3 R138, P4, PT, R138, UR12, RZ ;  /* 0x0000000c8a8a7c10 */ /* 0x000fe2000ff9e0ff */
[----:B-----5:R-:W-:Y:S01]  /*2da0*/  STS.U16 [R11+UR9], R148 ;  /* 0x000000940b007988 */ /* 0x020fe20008000409 */
[----:B------:R-:W-:-:S03]  /*2db0*/  LOP3.LUT R9, R11, 0x40, RZ, 0x3c, !PT ;  /* 0x000000400b097812 */ /* 0x000fc600078e3cff */
[----:B------:R0:W-:Y:S04]  /*2dc0*/  STS.U16 [R10+UR9+0x900], R139 ;  /* 0x0009008b0a007988 */ /* 0x0001e80008000409 */
[----:B------:R-:W-:Y:S01]  /*2dd0*/  STS.U16 [R10+UR9+0x500], R150 ;  /* 0x000500960a007988 */ /* 0x000fe20008000409 */
[----:B0-----:R-:W-:Y:S02]  /*2de0*/  IADD3.X R139, PT, PT, R6, UR13, RZ, P4, !PT ;  /* 0x0000000d068b7c10 */ /* 0x001fe4000a7fe4ff */
[----:B------:R-:W-:Y:S01]  /*2df0*/  LOP3.LUT R6, R11, 0x60, RZ, 0x3c, !PT ;  /* 0x000000600b067812 */ /* 0x000fe200078e3cff */
[----:B------:R-:W-:Y:S04]  /*2e00*/  STS.U16 [R10+UR9+0xd00], R135 ;  /* 0x000d00870a007988 */ /* 0x000fe80008000409 */
        /* <DEDUP_REMOVED lines=13> */
[----:B------:R0:W-:Y:S04]  /*2ee0*/  STS.U16 [R6+UR9+0x700], R155 ;  /* 0x0007009b06007988 */ /* 0x0001e80008000409 */
        /* <DEDUP_REMOVED lines=12> */
[----:B------:R2:W-:Y:S01]  /*2fb0*/  STS.U16 [R9+UR9+0x4600], R42 ;  /* 0x0046002a09007988 */ /* 0x0005e20008000409 */
[----:B------:R-:W-:-:S03]  /*2fc0*/  IADD3 R134, P2, PT, R134, UR12, RZ ;  /* 0x0000000c86867c10 */ /* 0x000fc6000ff5e0ff */
[----:B------:R2:W-:Y:S04]  /*2fd0*/  STS.U16 [R6+UR9+0x4300], R44 ;  /* 0x0043002c06007988 */ /* 0x0005e80008000409 */
[----:B------:R2:W-:Y:S01]  /*2fe0*/  STS.U16 [R6+UR9+0x4700], R46 ;  /* 0x0047002e06007988 */ /* 0x0005e20008000409 */
[----:B-1----:R1:W-:Y:S06]  /*2ff0*/  MEMBAR.ALL.CTA ;  /* 0x0000000000007992 */ /* 0x0023ec0000008000 */
[----:B-1----:R-:W1:Y:S01]  /*3000*/  FENCE.VIEW.ASYNC.S ;  /* 0x00000000000073c6 */ /* 0x002e620000000000 */
[----:B0-----:R-:W-:-:S02]  /*3010*/  SHF.R.S32.HI R155, RZ, 0x1f, R4 ;  /* 0x0000001fff9b7819 */ /* 0x001fc40000011404 */
[----:B------:R-:W-:Y:S01]  /*3020*/  IADD3.X R135, PT, PT, R62, UR13, RZ, P2, !PT ;  /* 0x0000000d3e877c10 */ /* 0x000fe200097fe4ff */
[----:B------:R-:W-:Y:S01]  /*3030*/  UIADD3 UR6, UPT, UPT, UR9, 0x2000, URZ ;  /* 0x0000200009067890 */ /* 0x000fe2000fffe0ff */
[----:B------:R-:W-:Y:S01]  /*3040*/  IADD3 R142, P2, PT, R142, UR12, RZ ;  /* 0x0000000c8e8e7c10 */ /* 0x000fe2000ff5e0ff */
[----:B------:R-:W-:Y:S01]  /*3050*/  UIADD3 UR7, UPT, UPT, UR9, 0x4800, URZ ;  /* 0x0000480009077890 */ /* 0x000fe2000fffe0ff */
[----:B------:R-:W-:Y:S02]  /*3060*/  LEA.HI R155, R155, R4, RZ, 0x6 ;  /* 0x000000049b9b7211 */ /* 0x000fe400078f30ff */
[----:B------:R-:W-:Y:S02]  /*3070*/  IADD3 R132, P5, PT, R132, UR12, RZ ;  /* 0x0000000c84847c10 */ /* 0x000fe4000ffbe0ff */
[----:B------:R-:W-:Y:S01]  /*3080*/  IADD3 R136, P3, PT, R136, UR12, RZ ;  /* 0x0000000c88887c10 */ /* 0x000fe2000ff7e0ff */
[----:B------:R-:W-:Y:S01]  /*3090*/  USHF.R.U32.HI UR6, URZ, 0x4, UR6 ;  /* 0x00000004ff067899 */ /* 0x000fe20008011606 */
[----:B------:R-:W-:Y:S01]  /*30a0*/  IADD3.X R143, PT, PT, R56, UR13, RZ, P2, !PT ;  /* 0x0000000d388f7c10 */ /* 0x000fe200097fe4ff */
[----:B------:R-:W-:Y:S01]  /*30b0*/  USHF.R.U32.HI UR7, URZ, 0x4, UR7 ;  /* 0x00000004ff077899 */ /* 0x000fe20008011607 */
[----:B------:R-:W-:-:S02]  /*30c0*/  ISETP.LT.OR P2, PT, R4, 0x40, P0 ;  /* 0x000000400400780c */ /* 0x000fc40000741670 */
[----:B------:R-:W-:Y:S02]  /*30d0*/  SHF.R.S32.HI R20, RZ, 0x6, R155 ;  /* 0x00000006ff147819 */ /* 0x000fe4000001149b */
[----:B------:R-:W-:Y:S02]  /*30e0*/  IADD3.X R133, PT, PT, R133, UR13, RZ, P5, !PT ;  /* 0x0000000d85857c10 */ /* 0x000fe4000affe4ff */
[----:B------:R-:W-:Y:S01]  /*30f0*/  IADD3.X R137, PT, PT, R60, UR13, RZ, P3, !PT ;  /* 0x0000000d3c897c10 */ /* 0x000fe20009ffe4ff */
[----:B------:R-:W-:Y:S01]  /*3100*/  USGXT.U32 UR14, UR7, 0xe ;  /* 0x0000000e070e789a */ /* 0x000fe20008000000 */
[----:B------:R-:W-:Y:S02]  /*3110*/  IADD3 R140, P5, PT, R140, UR12, RZ ;  /* 0x0000000c8c8c7c10 */ /* 0x000fe4000ffbe0ff */
[----:B------:R-:W-:Y:S01]  /*3120*/  IADD3 R144, P3, PT, R144, UR12, RZ ;  /* 0x0000000c90907c10 */ /* 0x000fe2000ff7e0ff */
[----:B------:R-:W-:Y:S01]  /*3130*/  USGXT.U32 UR12, UR6, 0xe ;  /* 0x0000000e060c789a */ /* 0x000fe20008000000 */
[----:B------:R-:W-:Y:S01]  /*3140*/  VIMNMX R20, PT, PT, R20, 0x1, !PT ;  /* 0x0000000114147848 */ /* 0x000fe20007fe0100 */
[----:B------:R-:W-:-:S02]  /*3150*/  UIADD3 UR22, UP2, UPT, UR14, 0x2, URZ ;  /* 0x000000020e167890 */ /* 0x000fc4000ff5e0ff */
[----:B------:R-:W-:Y:S01]  /*3160*/  UIADD3 UR24, UP1, UPT, UR12, 0x80, URZ ;  /* 0x000000800c187890 */ /* 0x000fe2000ff3e0ff */
[----:B------:R-:W-:Y:S01]  /*3170*/  UMOV UR4, URZ ;  /* 0x000000ff00047c82 */ /* 0x000fe20008000000 */
[----:B------:R-:W-:Y:S01]  /*3180*/  UMOV UR5, URZ ;  /* 0x000000ff00057c82 */ /* 0x000fe20008000000 */
[----:B------:R-:W-:Y:S01]  /*3190*/  VIADD R20, R20, 0xffffffff ;  /* 0xffffffff14147836 */ /* 0x000fe20000000000 */
[----:B------:R-:W-:Y:S01]  /*31a0*/  IADD3.X R141, PT, PT, R54, UR13, RZ, P5, !PT ;  /* 0x0000000d368d7c10 */ /* 0x000fe2000affe4ff */
[----:B------:R-:W-:Y:S01]  /*31b0*/  UIADD3.X UR25, UPT, UPT, UR4, 0x40004040, URZ, UP1, !UPT ;  /* 0x4000404004197890 */ /* 0x000fe20008ffe4ff */
[----:B------:R-:W-:Y:S01]  /*31c0*/  IADD3.X R145, PT, PT, R58, UR13, RZ, P3, !PT ;  /* 0x0000000d3a917c10 */ /* 0x000fe20009ffe4ff */
[----:B------:R-:W-:Y:S01]  /*31d0*/  UIADD3.X UR23, UPT, UPT, UR5, 0x40004040, URZ, UP2, !UPT ;  /* 0x4000404005177890 */ /* 0x000fe200097fe4ff */
[----:B------:R-:W-:Y:S01]  /*31e0*/  UMOV UR6, URZ ;  /* 0x000000ff00067c82 */ /* 0x000fe20008000000 */
[----:B------:R-:W-:Y:S01]  /*31f0*/  IMAD.SHL.U32 R65, R65, 0x40, RZ ;  /* 0x0000004041417824 */ /* 0x000fe200078e00ff */
[----:B-1----:R-:W-:Y:S01]  /*3200*/  BAR.SYNC.DEFER_BLOCKING 0x0 ;  /* 0x0000000000007b1d */ /* 0x002fe20000010000 */
[----:B------:R-:W-:Y:S01]  /*3210*/  IMAD.SHL.U32 R155, R64, 0x40, RZ ;  /* 0x00000040409b7824 */ /* 0x000fe200078e00ff */
[----:B------:R-:W-:-:S04]  /*3220*/  ISETP.NE.U32.AND P3, PT, R20, RZ, PT ;  /* 0x000000ff1400720c */ /* 0x000fc80003f65070 */
[----:B--2---:R-:W-:Y:S09]  /*3230*/  @P2 BRA `(.L_x_6) ;  /* 0x0000000000842947 */ /* 0x004ff20003800000 */
[----:B------:R-:W-:Y:S02]  /*3240*/  UIADD3 UR4, UPT, UPT, UR9, 0x4000, URZ ;  /* 0x0000400009047890 */ /* 0x000fe4000fffe0ff */
[----:B------:R-:W-:Y:S02]  /*3250*/  USHF.R.U32.HI UR16, URZ, 0x4, UR9 ;  /* 0x00000004ff107899 */ /* 0x000fe40008011609 */
[----:B------:R-:W-:Y:S02]  /*3260*/  USHF.R.U32.HI UR4, URZ, 0x4, UR4 ;  /* 0x00000004ff047899 */ /* 0x000fe40008011604 */
[----:B------:R-:W-:Y:S02]  /*3270*/  USGXT.U32 UR16, UR16, 0xe ;  /* 0x0000000e1010789a */ /* 0x000fe40008000000 */
[----:B------:R-:W-:Y:S02]  /*3280*/  USGXT.U32 UR18, UR4, 0xe ;  /* 0x0000000e0412789a */ /* 0x000fe40008000000 */
[----:B------:R-:W-:-:S02]  /*3290*/  UIADD3 UR34, UP1, UPT, UR16, 0x80, URZ ;  /* 0x0000008010227890 */ /* 0x000fc4000ff3e0ff */
[----:B------:R-:W-:Y:S01]  /*32a0*/  UIADD3 UR36, UP2, UPT, UR18, 0x2, URZ ;  /* 0x0000000212247890 */ /* 0x000fe2000ff5e0ff */
[----:B------:R-:W-:Y:S01]  /*32b0*/  UMOV UR4, URZ ;  /* 0x000000ff00047c82 */ /* 0x000fe20008000000 */
[----:B------:R-:W-:Y:S01]  /*32c0*/  UMOV UR38, 0x0 ;  /* 0x0000000000267882 */ /* 0x000fe20000000000 */
[----:B------:R-:W-:Y:S02]  /*32d0*/  UIADD3.X UR35, UPT, UPT, UR4, 0x40004040, URZ, UP1, !UPT ;  /* 0x4000404004237890 */ /* 0x000fe40008ffe4ff */
[----:B------:R-:W-:Y:S02]  /*32e0*/  UIADD3.X UR37, UPT, UPT, UR4, 0x40004040, URZ, UP2, !UPT ;  /* 0x4000404004257890 */ /* 0x000fe400097fe4ff */
[----:B------:R-:W-:Y:S02]  /*32f0*/  UIADD3.64 UR26, UPT, UPT, UR34, 0x80, URZ ;  /* 0x00000080221a7897 */ /* 0x000fe4000fffe0ff */
[----:B------:R-:W-:Y:S02]  /*3300*/  UIADD3.64 UR28, UPT, UPT, UR36, 0x2, URZ ;  /* 0x00000002241c7897 */ /* 0x000fe4000fffe0ff */
[----:B------:R-:W-:-:S02]  /*3310*/  UIADD3.64 UR30, UPT, UPT, UR34, 0x100, URZ ;  /* 0x00000100221e7897 */ /* 0x000fc4000fffe0ff */
[----:B------:R-:W-:Y:S01]  /*3320*/  UIADD3.64 UR32, UPT, UPT, UR36, 0x4, URZ ;  /* 0x0000000424207897 */ /* 0x000fe2000fffe0ff */
[----:B------:R-:W-:Y:S01]  /*3330*/  UMOV UR39, 0x4048010 ;  /* 0x0404801000277882 */ /* 0x000fe20000000000 */
[----:B------:R-:W-:Y:S01]  /*3340*/  UMOV UR17, 0x40004040 ;  /* 0x4000404000117882 */ /* 0x000fe20000000000 */
[----:B------:R-:W-:Y:S01]  /*3350*/  UMOV UR19, 0x40004040 ;  /* 0x4000404000137882 */ /* 0x000fe20000000000 */
[----:B------:R-:W-:Y:S01]  /*3360*/  UMOV UR40, 0x0 ;  /* 0x0000000000287882 */ /* 0x000fe20000000000 */
[----:B------:R-:W-:Y:S01]  /*3370*/  UMOV UR41, 0x4048010 ;  /* 0x0404801000297882 */ /* 0x000fe20000000000 */
[----:B------:R-:W-:Y:S01]  /*3380*/  UMOV UR42, 0x0 ;  /* 0x00000000002a7882 */ /* 0x000fe20000000000 */
[----:B------:R-:W-:Y:S01]  /*3390*/  UMOV UR43, 0x4048010 ;  /* 0x04048010002b7882 */ /* 0x000fe20000000000 */
[----:B------:R-:W-:Y:S01]  /*33a0*/  UMOV UR4, UR11 ;  /* 0x0000000b00047c82 */ /* 0x000fe20008000000 */
[----:B------:R-:W-:Y:S01]  /*33b0*/  UMOV UR5, URZ ;  /* 0x000000ff00057c82 */ /* 0x000fe20008000000 */
[----:B------:R0:W-:Y:S01]  /*33c0*/  UTCHMMA gdesc[UR16], gdesc[UR18], tmem[UR8], tmem[UR38], idesc[UR39], !UPT ;  /* 0x00ff2612100075ea */ /* 0x0001e2000f800008 */
[----:B------:R-:W-:Y:S01]  /*33d0*/  UMOV UR44, 0x0 ;  /* 0x00000000002c7882 */ /* 0x000fe20000000000 */
[----:B------:R-:W-:Y:S01]  /*33e0*/  UMOV UR45, 0x4048010 ;  /* 0x04048010002d7882 */ /* 0x000fe20000000000 */
[----:B------:R0:W-:Y:S01]  /*33f0*/  UTCHMMA gdesc[UR34], gdesc[UR36], tmem[UR8], tmem[UR40], idesc[UR41], UPT ;  /* 0x00ff2824220075ea */ /* 0x0001e2000b800008 */
[----:B------:R-:W-:Y:S01]  /*3400*/  UMOV UR4, UR4 ;  /* 0x0000000400047c82 */ /* 0x000fe20008000000 */
[----:B------:R0:W-:Y:S01]  /*3410*/  UTCHMMA gdesc[UR26], gdesc[UR28], tmem[UR8], tmem[UR42], idesc[UR43], UPT ;  /* 0x00ff2a1c1a0075ea */ /* 0x0001e2000b800008 */
[----:B------:R0:W-:Y:S01]  /*3420*/  UTCHMMA gdesc[UR30], gdesc[UR32], tmem[UR8], tmem[UR44], idesc[UR45], UPT ;  /* 0x00ff2c201e0075ea */ /* 0x0001e2000b800008 */
[----:B------:R0:W-:Y:S01]  /*3430*/  UTCBAR [UR4], URZ ;  /* 0x000000ff040073e9 */ /* 0x0001e200080000ff */
[----:B------:R-:W-:Y:S01]  /*3440*/  NOP ;  /* 0x0000000000007918 */ /* 0x000fe20000000000 */
.L_x_6:
[----:B------:R-:W-:Y:S05]  /*3450*/  @!P3 BRA `(.L_x_7) ;  /* 0x0000000c00dcb947 */ /* 0x000fea0003800000 */
[----:B------:R-:W-:Y:S01]  /*3460*/  VIADD R8, R8, 0xffffffc0 ;  /* 0xffffffc008087836 */ /* 0x000fe20000000000 */
[----:B0-----:R-:W-:Y:S02]  /*3470*/  UIADD3.64 UR18, UPT, UPT, UR24, 0x80, URZ ;  /* 0x0000008018127897 */ /* 0x001fe4000fffe0ff */
[----:B------:R-:W-:Y:S02]  /*3480*/  UIADD3.64 UR26, UPT, UPT, UR22, 0x2, URZ ;  /* 0x00000002161a7897 */ /* 0x000fe4000fffe0ff */
[----:B------:R-:W-:Y:S01]  /*3490*/  R2UR UR32, R8 ;  /* 0x00000000082072ca */ /* 0x000fe200000e0000 */
[----:B------:R-:W-:Y:S01]  /*34a0*/  IMAD.MOV.U32 R8, RZ, RZ, R20 ;  /* 0x000000ffff087224 */ /* 0x000fe200078e0014 */
[----:B------:R-:W-:Y:S02]  /*34b0*/  UIADD3.64 UR28, UPT, UPT, UR24, 0x100, URZ ;  /* 0x00000100181c7897 */ /* 0x000fe4000fffe0ff */
[----:B------:R-:W-:Y:S01]  /*34c0*/  UIADD3.64 UR30, UPT, UPT, UR22, 0x4, URZ ;  /* 0x00000004161e7897 */ /* 0x000fe2000fffe0ff */
[----:B------:R-:W-:Y:S01]  /*34d0*/  UMOV UR5, 0x1 ;  /* 0x0000000100057882 */ /* 0x000fe20000000000 */
[----:B------:R-:W-:-:S10]  /*34e0*/  UMOV UR4, URZ ;  /* 0x000000ff00047c82 */ /* 0x000fd40008000000 */
.L_x_10:
[----:B------:R-:W-:Y:S01]  /*34f0*/  USHF.L.U32 UR6, UR6, 0x1f, URZ ;  /* 0x0000001f06067899 */ /* 0x000fe200080006ff */
[C---:B0-----:R-:W-:Y:S02]  /*3500*/  LOP3.LUT R20, R7.reuse, 0x8, RZ, 0xfc, !PT ;  /* 0x0000000807147812 */ /* 0x041fe400078efcff */
[----:B------:R-:W-:Y:S02]  /*3510*/  ISETP.GE.AND P6, PT, R7, UR32, PT ;  /* 0x0000002007007c0c */ /* 0x000fe4000bfc6270 */
[----:B------:R-:W-:Y:S01]  /*3520*/  ISETP.GE.AND P5, PT, R20, UR32, PT ;  /* 0x0000002014007c0c */ /* 0x000fe2000bfa6270 */
[----:B------:R-:W-:-:S04]  /*3530*/  IMAD.U32 R22, RZ, RZ, UR6 ;  /* 0x00000006ff167e24 */ /* 0x000fc8000f8e00ff */
[----:B------:R-:W0:Y:S02]  /*3540*/  SYNCS.PHASECHK.TRANS64.TRYWAIT P2, [UR11], R22 ;  /* 0x00000016ff0075a7 */ /* 0x000e24000804110b */
[----:B0-----:R-:W-:Y:S06]  /*3550*/  @!P2 BRA `(.L_x_8) ;  /* 0x0000001400a4a947 */ /* 0x001fec0003800000 */
.L_x_16:
[----:B------:R-:W-:Y:S01]  /*3560*/  PRMT R60, RZ, 0x7610, R60 ;  /* 0x00007610ff3c7816 */ /* 0x000fe2000000003c */
[----:B------:R-:W-:Y:S01]  /*3570*/  IMAD.WIDE R66, R155, 0x2, R66 ;  /* 0x000000029b427825 */ /* 0x000fe200078e0242 */
[----:B------:R-:W-:Y:S02]  /*3580*/  PRMT R62, RZ, 0x7610, R62 ;  /* 0x00007610ff3e7816 */ /* 0x000fe4000000003e */
[----:B------:R-:W-:Y:S01]  /*3590*/  ISETP.GE.AND P3, PT, R61, UR32, PT ;  /* 0x000000203d007c0c */ /* 0x000fe2000bf66270 */
[----:B------:R-:W-:Y:S01]  /*35a0*/  IMAD.WIDE R130, R155, 0x2, R130 ;  /* 0x000000029b827825 */ /* 0x000fe200078e0282 */
[----:B------:R-:W2:Y:S01]  /*35b0*/  @!P6 LDG.E.U16 R60, desc[UR20][R66.64] ;  /* 0x00000014423ce981 */ /* 0x000ea2000c1e1500 */
[----:B------:R-:W-:Y:S02]  /*35c0*/  ISETP.GE.AND P6, PT, R59, UR32, PT ;  /* 0x000000203b007c0c */ /* 0x000fe4000bfc6270 */
[----:B------:R-:W-:Y:S01]  /*35d0*/  ISETP.GE.AND P2, PT, R151, UR32, PT ;  /* 0x0000002097007c0c */ /* 0x000fe2000bf46270 */
[----:B------:R-:W3:Y:S01]  /*35e0*/  @!P5 LDG.E.U16 R62, desc[UR20][R130.64] ;  /* 0x00000014823ed981 */ /* 0x000ee2000c1e1500 */
[----:B------:R-:W-:Y:S01]  /*35f0*/  ISETP.GE.AND P5, PT, R57, UR32, PT ;  /* 0x0000002039007c0c */ /* 0x000fe2000bfa6270 */
[----:B------:R-:W-:Y:S01]  /*3600*/  IMAD.WIDE R106, R155, 0x2, R106 ;  /* 0x000000029b6a7825 */ /* 0x000fe200078e026a */
[----:B------:R-:W-:-:S02]  /*3610*/  ISETP.GE.AND P4, PT, R149, UR32, PT ;  /* 0x0000002095007c0c */ /* 0x000fc4000bf86270 */
[----:B------:R-:W-:Y:S01]  /*3620*/  PRMT R148, RZ, 0x7610, R148 ;  /* 0x00007610ff947816 */ /* 0x000fe20000000094 */
[C---:B------:R-:W-:Y:S01]  /*3630*/  IMAD.WIDE R98, R155.reuse, 0x2, R98 ;  /* 0x000000029b627825 */ /* 0x040fe200078e0262 */
[----:B------:R-:W-:Y:S02]  /*3640*/  PRMT R150, RZ, 0x7610, R150 ;  /* 0x00007610ff967816 */ /* 0x000fe40000000096 */
[----:B------:R-:W-:Y:S01]  /*3650*/  PRMT R64, RZ, 0x7610, R64 ;  /* 0x00007610ff407816 */ /* 0x000fe20000000040 */
[C---:B------:R-:W-:Y:S01]  /*3660*/  IMAD.WIDE R114, R155.reuse, 0x2, R114 ;  /* 0x000000029b727825 */ /* 0x040fe200078e0272 */
[----:B------:R-:W-:Y:S01]  /*3670*/  PRMT R152, RZ, 0x7610, R152 ;  /* 0x00007610ff987816 */ /* 0x000fe20000000098 */
[----:B------:R-:W4:Y:S01]  /*3680*/  @!P3 LDG.E.U16 R148, desc[UR20][R98.64] ;  /* 0x000000146294b981 */ /* 0x000f22000c1e1500 */
[----:B------:R-:W-:Y:S01]  /*3690*/  PRMT R146, RZ, 0x7610, R146 ;  /* 0x00007610ff927816 */ /* 0x000fe20000000092 */
[C---:B------:R-:W-:Y:S02]  /*36a0*/  IMAD.WIDE R138, R155.reuse, 0x2, R138 ;  /* 0x000000029b8a7825 */ /* 0x040fe400078e028a */
[----:B------:R-:W5:Y:S02]  /*36b0*/  @!P6 LDG.E.U16 R150, desc[UR20][R106.64] ;  /* 0x000000146a96e981 */ /* 0x000f64000c1e1500 */
[----:B------:R-:W-:-:S02]  /*36c0*/  IMAD.WIDE R90, R155, 0x2, R90 ;  /* 0x000000029b5a7825 */ /* 0x000fc400078e025a */
[----:B------:R-:W5:Y:S04]  /*36d0*/  @!P2 LDG.E.U16 R64, desc[UR20][R138.64] ;  /* 0x000000148a40a981 */ /* 0x000f68000c1e1500 */
[----:B------:R-:W5:Y:S04]  /*36e0*/  @!P5 LDG.E.U16 R152, desc[UR20][R114.64] ;  /* 0x000000147298d981 */ /* 0x000f68000c1e1500 */
[----:B------:R-:W5:Y:S01]  /*36f0*/  @!P4 LDG.E.U16 R146, desc[UR20][R90.64] ;  /* 0x000000145a92c981 */ /* 0x000f62000c1e1500 */
[C---:B------:R-:W-:Y:S02]  /*3700*/  LOP3.LUT R20, R7.reuse, 0x2, RZ, 0xfc, !PT ;  /* 0x0000000207147812 */ /* 0x040fe400078efcff */
[----:B------:R-:W-:-:S02]  /*3710*/  LOP3.LUT R24, R7, 0x6, RZ, 0xfc, !PT ;  /* 0x0000000607187812 */ /* 0x000fc400078efcff */
[----:B------:R-:W-:Y:S02]  /*3720*/  ISETP.GE.AND P2, PT, R20, UR32, PT ;  /* 0x0000002014007c0c */ /* 0x000fe4000bf46270 */
[----:B------:R-:W-:Y:S02]  /*3730*/  ISETP.GE.AND P4, PT, R24, UR32, PT ;  /* 0x0000002018007c0c */ /* 0x000fe4000bf86270 */
[----:B------:R-:W-:Y:S01]  /*3740*/  ISETP.GE.AND P5, PT, R153, UR32, PT ;  /* 0x0000002099007c0c */ /* 0x000fe2000bfa6270 */
[C---:B------:R-:W-:Y:S01]  /*3750*/  IMAD.WIDE R132, R155.reuse, 0x2, R132 ;  /* 0x000000029b847825 */ /* 0x040fe200078e0284 */
[----:B------:R-:W-:Y:S02]  /*3760*/  PRMT R56, RZ, 0x7610, R56 ;  /* 0x00007610ff387816 */ /* 0x000fe40000000038 */
[----:B------:R-:W-:Y:S01]  /*3770*/  PRMT R24, RZ, 0x7610, R24 ;  /* 0x00007610ff187816 */ /* 0x000fe20000000018 */
[----:B------:R-:W-:Y:S01]  /*3780*/  IMAD.WIDE R68, R155, 0x2, R68 ;  /* 0x000000029b447825 */ /* 0x000fe200078e0244 */
[----:B------:R-:W-:-:S03]  /*3790*/  PRMT R54, RZ, 0x7610, R54 ;  /* 0x00007610ff367816 */ /* 0x000fc60000000036 */
[----:B------:R-:W-:Y:S01]  /*37a0*/  IMAD.WIDE R72, R155, 0x2, R72 ;  /* 0x000000029b487825 */ /* 0x000fe200078e0248 */
[----:B------:R-:W5:Y:S01]  /*37b0*/  @!P2 LDG.E.U16 R56, desc[UR20][R68.64] ;  /* 0x000000144438a981 */ /* 0x000f62000c1e1500 */
[----:B------:R-:W-:Y:S02]  /*37c0*/  ISETP.GE.AND P3, PT, R45, UR32, PT ;  /* 0x000000202d007c0c */ /* 0x000fe4000bf66270 */
[----:B------:R-:W-:Y:S01]  /*37d0*/  ISETP.GE.AND P2, PT, R31, UR32, PT ;  /* 0x000000201f007c0c */ /* 0x000fe2000bf46270 */
[----:B------:R-:W5:Y:S01]  /*37e0*/  @!P4 LDG.E.U16 R24, desc[UR20][R72.64] ;  /* 0x000000144818c981 */ /* 0x000f62000c1e1500 */
[----:B------:R-:W-:-:S03]  /*37f0*/  ISETP.GE.AND P4, PT, R53, UR32, PT ;  /* 0x0000002035007c0c */ /* 0x000fc6000bf86270 */
[----:B------:R-:W5:Y:S01]  /*3800*/  @!P5 LDG.E.U16 R54, desc[UR20][R132.64] ;  /* 0x000000148436d981 */ /* 0x000f62000c1e1500 */
[----:B------:R-:W-:Y:S02]  /*3810*/  ISETP.GE.AND P5, PT, R43, UR32, PT ;  /* 0x000000202b007c0c */ /* 0x000fe4000bfa6270 */
[----:B------:R-:W-:Y:S01]  /*3820*/  LOP3.LUT R22, R7, 0x4, RZ, 0xfc, !PT ;  /* 0x0000000407167812 */ /* 0x000fe200078efcff */
[C---:B------:R-:W-:Y:S01]  /*3830*/  IMAD.WIDE R142, R155.reuse, 0x2, R142 ;  /* 0x000000029b8e7825 */ /* 0x040fe200078e028e */
[----:B------:R-:W-:Y:S02]  /*3840*/  PRMT R38, RZ, 0x7610, R38 ;  /* 0x00007610ff267816 */ /* 0x000fe40000000026 */
[----:B------:R-:W-:Y:S01]  /*3850*/  ISETP.GE.AND P6, PT, R22, UR32, PT ;  /* 0x0000002016007c0c */ /* 0x000fe2000bfc6270 */
[C---:B------:R-:W-:Y:S01]  /*3860*/  IMAD.WIDE R136, R155.reuse, 0x2, R136 ;  /* 0x000000029b887825 */ /* 0x040fe200078e0288 */
[----:B------:R-:W-:Y:S02]  /*3870*/  PRMT R22, RZ, 0x7610, R22 ;  /* 0x00007610ff167816 */ /* 0x000fe40000000016 */
[----:B------:R-:W-:Y:S01]  /*3880*/  PRMT R52, RZ, 0x7610, R52 ;  /* 0x00007610ff347816 */ /* 0x000fe20000000034 */
[----:B------:R-:W-:Y:S01]  /*3890*/  IMAD.WIDE R134, R155, 0x2, R134 ;  /* 0x000000029b867825 */ /* 0x000fe200078e0286 */
[----:B------:R-:W-:-:S02]  /*38a0*/  PRMT R36, RZ, 0x7610, R36 ;  /* 0x00007610ff247816 */ /* 0x000fc40000000024 */
[----:B------:R-:W5:Y:S01]  /*38b0*/  @!P2 LDG.E.U16 R22, desc[UR20][R136.64] ;  /* 0x000000148816a981 */ /* 0x000f62000c1e1500 */
[----:B------:R-:W-:Y:S01]  /*38c0*/  IMAD.WIDE R140, R155, 0x2, R140 ;  /* 0x000000029b8c7825 */ /* 0x000fe200078e028c */
[----:B------:R-:W-:Y:S02]  /*38d0*/  ISETP.GE.AND P2, PT, R147, UR32, PT ;  /* 0x0000002093007c0c */ /* 0x000fe4000bf46270 */
[----:B------:R-:W5:Y:S01]  /*38e0*/  @!P3 LDG.E.U16 R38, desc[UR20][R134.64] ;  /* 0x000000148626b981 */ /* 0x000f62000c1e1500 */
[----:B------:R-:W-:-:S03]  /*38f0*/  ISETP.GE.AND P3, PT, R29, UR32, PT ;  /* 0x000000201d007c0c */ /* 0x000fc6000bf66270 */
[----:B------:R-:W5:Y:S01]  /*3900*/  @!P4 LDG.E.U16 R52, desc[UR20][R140.64] ;  /* 0x000000148c34c981 */ /* 0x000f62000c1e1500 */
[----:B------:R-:W-:-:S03]  /*3910*/  ISETP.GE.AND P4, PT, R41, UR32, PT ;  /* 0x0000002029007c0c */ /* 0x000fc6000bf86270 */
[----:B------:R-:W5:Y:S01]  /*3920*/  @!P5 LDG.E.U16 R36, desc[UR20][R142.64] ;  /* 0x000000148e24d981 */ /* 0x000f62000c1e1500 */
[----:B------:R-:W-:Y:S01]  /*3930*/  ISETP.GE.AND P5, PT, R27, UR32, PT ;  /* 0x000000201b007c0c */ /* 0x000fe2000bfa6270 */
[C---:B------:R-:W-:Y:S01]  /*3940*/  IMAD.WIDE R96, R155.reuse, 0x2, R96 ;  /* 0x000000029b607825 */ /* 0x040fe200078e0260 */
[----:B------:R-:W-:Y:S02]  /*3950*/  PRMT R20, RZ, 0x7610, R20 ;  /* 0x00007610ff147816 */ /* 0x000fe40000000014 */
[----:B------:R-:W-:Y:S01]  /*3960*/  PRMT R50, RZ, 0x7610, R50 ;  /* 0x00007610ff327816 */ /* 0x000fe20000000032 */
[C---:B------:R-:W-:Y:S01]  /*3970*/  IMAD.WIDE R92, R155.reuse, 0x2, R92 ;  /* 0x000000029b5c7825 */ /* 0x040fe200078e025c */
[----:B------:R-:W-:Y:S02]  /*3980*/  PRMT R34, RZ, 0x7610, R34 ;  /* 0x00007610ff227816 */ /* 0x000fe40000000022 */
[----:B------:R-:W-:Y:S01]  /*3990*/  PRMT R165, RZ, 0x7610, R165 ;  /* 0x00007610ffa57816 */ /* 0x000fe200000000a5 */
[C---:B------:R-:W-:Y:S01]  /*39a0*/  IMAD.WIDE R144, R155.reuse, 0x2, R144 ;  /* 0x000000029b907825 */ /* 0x040fe200078e0290 */
[----:B------:R-:W5:Y:S03]  /*39b0*/  @!P2 LDG.E.U16 R50, desc[UR20][R92.64] ;  /* 0x000000145c32a981 */ /* 0x000f66000c1e1500 */
[----:B------:R-:W-:Y:S01]  /*39c0*/  IMAD.WIDE R94, R155, 0x2, R94 ;  /* 0x000000029b5e7825 */ /* 0x000fe200078e025e */
[----:B------:R-:W5:Y:S01]  /*39d0*/  @!P3 LDG.E.U16 R20, desc[UR20][R144.64] ;  /* 0x000000149014b981 */ /* 0x000f62000c1e1500 */
[----:B------:R-:W-:-:S02]  /*39e0*/  ISETP.GE.AND P3, PT, R63, UR32, PT ;  /* 0x000000203f007c0c */ /* 0x000fc4000bf66270 */
[----:B------:R-:W-:Y:S01]  /*39f0*/  ISETP.GE.AND P2, PT, R39, UR32, PT ;  /* 0x0000002027007c0c */ /* 0x000fe2000bf46270 */
        /* <DEDUP_REMOVED lines=26> */
[----:B------:R-:W-:Y:S01]  /*3ba0*/  IMAD.WIDE R70, R155, 0x2, R70 ;  /* 0x000000029b467825 */ /* 0x000fe200078e0246 */
[----:B------:R-:W-:-:S02]  /*3bb0*/  PRMT R28, RZ, 0x7610, R28 ;  /* 0x00007610ff1c7816 */ /* 0x000fc4000000001c */
[----:B------:R-:W5:Y:S01]  /*3bc0*/  @!P2 LDG.E.U16 R161, desc[UR20][R112.64] ;  /* 0x0000001470a1a981 */ /* 0x000f62000c1e1500 */
[----:B------:R-:W-:-:S04]  /*3bd0*/  IMAD.WIDE R110, R155, 0x2, R110 ;  /* 0x000000029b6e7825 */ /* 0x000fc800078e026e */
[----:B------:R-:W-:Y:S01]  /*3be0*/  IMAD.WIDE R116, R155, 0x2, R116 ;  /* 0x000000029b747825 */ /* 0x000fe200078e0274 */
[----:B------:R-:W5:Y:S01]  /*3bf0*/  @!P6 LDG.E.U16 R40, desc[UR20][R70.64] ;  /* 0x000000144628e981 */ /* 0x000f62000c1e1500 */
[----:B------:R-:W-:Y:S02]  /*3c00*/  ISETP.GE.AND P6, PT, R55, UR32, PT ;  /* 0x0000002037007c0c */ /* 0x000fe4000bfc6270 */
[----:B------:R-:W-:Y:S01]  /*3c10*/  ISETP.GE.AND P2, PT, R47, UR32, PT ;  /* 0x000000202f007c0c */ /* 0x000fe2000bf46270 */
        /* <DEDUP_REMOVED lines=13> */
[----:B------:R-:W-:Y:S01]  /*3cf0*/  PRMT R157, RZ, 0x7610, R157 ;  /* 0x00007610ff9d7816 */ /* 0x000fe2000000009d */
[----:B------:R-:W5:Y:S02]  /*3d00*/  @!P3 LDG.E.U16 R159, desc[UR20][R120.64] ;  /* 0x00000014789fb981 */ /* 0x000f64000c1e1500 */
[----:B------:R-:W-:-:S02]  /*3d10*/  IMAD.WIDE R124, R155, 0x2, R124 ;  /* 0x000000029b7c7825 */ /* 0x000fc400078e027c */
[----:B------:R-:W5:Y:S02]  /*3d20*/  @!P4 LDG.E.U16 R26, desc[UR20][R126.64] ;  /* 0x000000147e1ac981 */ /* 0x000f64000c1e1500 */
[----:B------:R-:W-:Y:S02]  /*3d30*/  IMAD.WIDE R122, R155, 0x2, R122 ;  /* 0x000000029b7a7825 */ /* 0x000fe400078e027a */
[----:B------:R-:W5:Y:S04]  /*3d40*/  @!P2 LDG.E.U16 R42, desc[UR20][R124.64] ;  /* 0x000000147c2aa981 */ /* 0x000f68000c1e1500 */
[----:B------:R-:W5:Y:S04]  /*3d50*/  @!P6 LDG.E.U16 R58, desc[UR20][R122.64] ;  /* 0x000000147a3ae981 */ /* 0x000f68000c1e1500 */
[----:B------:R-:W5:Y:S01]  /*3d60*/  @!P5 LDG.E.U16 R157, desc[UR20][R128.64] ;  /* 0x00000014809dd981 */ /* 0x000f62000c1e1500 */
[----:B------:R-:W-:Y:S01]  /*3d70*/  BAR.SYNC.DEFER_BLOCKING 0x0 ;  /* 0x0000000000007b1d */ /* 0x000fe20000010000 */
[----:B------:R-:W-:Y:S01]  /*3d80*/  ISETP.GE.AND P2, PT, R5, UR32, PT ;  /* 0x0000002005007c0c */ /* 0x000fe2000bf46270 */
[----:B------:R-:W-:Y:S01]  /*3d90*/  IMAD.WIDE R82, R65, 0x2, R82 ;  /* 0x0000000241527825 */ /* 0x000fe200078e0252 */
[----:B------:R-:W-:-:S03]  /*3da0*/  PRMT R154, RZ, 0x7610, R154 ;  /* 0x00007610ff9a7816 */ /* 0x000fc6000000009a */
[----:B------:R-:W-:-:S04]  /*3db0*/  IMAD.WIDE R74, R65, 0x2, R74 ;  /* 0x00000002414a7825 */ /* 0x000fc800078e024a */
[----:B------:R-:W-:-:S04]  /*3dc0*/  IMAD.WIDE R84, R65, 0x2, R84 ;  /* 0x0000000241547825 */ /* 0x000fc800078e0254 */
[----:B------:R-:W-:-:S04]  /*3dd0*/  IMAD.WIDE R76, R65, 0x2, R76 ;  /* 0x00000002414c7825 */ /* 0x000fc800078e024c */
[----:B------:R-:W-:-:S04]  /*3de0*/  IMAD.WIDE R86, R65, 0x2, R86 ;  /* 0x0000000241567825 */ /* 0x000fc800078e0256 */
[----:B------:R-:W-:-:S04]  /*3df0*/  IMAD.WIDE R78, R65, 0x2, R78 ;  /* 0x00000002414e7825 */ /* 0x000fc800078e024e */
[----:B------:R-:W-:-:S04]  /*3e00*/  IMAD.WIDE R88, R65, 0x2, R88 ;  /* 0x0000000241587825 */ /* 0x000fc800078e0258 */
[----:B------:R-:W-:Y:S01]  /*3e10*/  IMAD.WIDE R80, R65, 0x2, R80 ;  /* 0x0000000241507825 */ /* 0x000fe200078e0250 */
[----:B------:R-:W5:Y:S04]  /*3e20*/  @!P2 LDG.E.U16 R154, desc[UR20][R88.64] ;  /* 0x00000014589aa981 */ /* 0x000f68000c1e1500 */
[----:B--2---:R0:W-:Y:S04]  /*3e30*/  STS.U16 [R11+UR9+0x2000], R60 ;  /* 0x0020003c0b007988 */ /* 0x0041e80008000409 */
[----:B---3--:R1:W-:Y:S01]  /*3e40*/  STS.U16 [R11+UR9+0x2400], R62 ;  /* 0x0024003e0b007988 */ /* 0x0083e20008000409 */
[----:B0-----:R-:W-:-:S02]  /*3e50*/  PRMT R60, RZ, 0x7610, R60 ;  /* 0x00007610ff3c7816 */ /* 0x001fc4000000003c */
[----:B-1----:R-:W-:Y:S01]  /*3e60*/  PRMT R62, RZ, 0x7610, R62 ;  /* 0x00007610ff3e7816 */ /* 0x002fe2000000003e */
[----:B----4-:R0:W-:Y:S04]  /*3e70*/  STS.U16 [R11+UR9+0x3000], R148 ;  /* 0x003000940b007988 */ /* 0x0101e80008000409 */
[----:B-----5:R1:W-:Y:S04]  /*3e80*/  STS.U16 [R11+UR9+0x3400], R150 ;  /* 0x003400960b007988 */ /* 0x0203e80008000409 */
[----:B------:R2:W-:Y:S01]  /*3e90*/  STS.U16 [R11+UR9+0x2800], R64 ;  /* 0x002800400b007988 */ /* 0x0005e20008000409 */
[----:B0-----:R-:W-:-:S03]  /*3ea0*/  PRMT R148, RZ, 0x7610, R148 ;  /* 0x00007610ff947816 */ /* 0x001fc60000000094 */
[----:B------:R0:W-:Y:S01]  /*3eb0*/  STS.U16 [R11+UR9+0x3800], R152 ;  /* 0x003800980b007988 */ /* 0x0001e20008000409 */
[----:B-1----:R-:W-:-:S03]  /*3ec0*/  PRMT R150, RZ, 0x7610, R150 ;  /* 0x00007610ff967816 */ /* 0x002fc60000000096 */
[----:B------:R1:W-:Y:S01]  /*3ed0*/  STS.U16 [R11+UR9+0x2c00], R146 ;  /* 0x002c00920b007988 */ /* 0x0003e20008000409 */
[----:B--2---:R-:W-:-:S03]  /*3ee0*/  PRMT R64, RZ, 0x7610, R64 ;  /* 0x00007610ff407816 */ /* 0x004fc60000000040 */
[----:B------:R-:W2:Y:S01]  /*3ef0*/  @!P2 LDG.E.U16 R60, desc[UR20][R74.64] ;  /* 0x000000144a3ca981 */ /* 0x000ea2000c1e1500 */
[----:B0-----:R-:W-:-:S03]  /*3f00*/  PRMT R152, RZ, 0x7610, R152 ;  /* 0x00007610ff987816 */ /* 0x001fc60000000098 */
[----:B------:R-:W3:Y:S01]  /*3f10*/  @!P2 LDG.E.U16 R148, desc[UR20][R82.64] ;  /* 0x000000145294a981 */ /* 0x000ee2000c1e1500 */
[----:B-1----:R-:W-:-:S03]  /*3f20*/  PRMT R146, RZ, 0x7610, R146 ;  /* 0x00007610ff927816 */ /* 0x002fc60000000092 */
[----:B------:R-:W4:Y:S04]  /*3f30*/  @!P2 LDG.E.U16 R62, desc[UR20][R76.64] ;  /* 0x000000144c3ea981 */ /* 0x000f28000c1e1500 */
[----:B------:R-:W5:Y:S04]  /*3f40*/  @!P2 LDG.E.U16 R150, desc[UR20][R84.64] ;  /* 0x000000145496a981 */ /* 0x000f68000c1e1500 */
[----:B------:R-:W5:Y:S04]  /*3f50*/  @!P2 LDG.E.U16 R64, desc[UR20][R78.64] ;  /* 0x000000144e40a981 */ /* 0x000f68000c1e1500 */
[----:B------:R-:W5:Y:S04]  /*3f60*/  @!P2 LDG.E.U16 R152, desc[UR20][R86.64] ;  /* 0x000000145698a981 */ /* 0x000f68000c1e1500 */
[----:B------:R-:W5:Y:S01]  /*3f70*/  @!P2 LDG.E.U16 R146, desc[UR20][R80.64] ;  /* 0x000000145092a981 */ /* 0x000f62000c1e1500 */
[----:B------:R-:W-:-:S04]  /*3f80*/  ULEA UR11, UR5, UR9, 0x3 ;  /* 0x00000009050b7291 */ /* 0x000fc8000f8e18ff */
[----:B------:R-:W-:Y:S01]  /*3f90*/  UIADD3 UR11, UPT, UPT, UR11, 0x5000, URZ ;  /* 0x000050000b0b7890 */ /* 0x000fe2000fffe0ff */
        /* <DEDUP_REMOVED lines=25> */
[----:B--2---:R0:W-:Y:S04]  /*4130*/  STS.U16 [R11+UR9+0x4800], R60 ;  /* 0x0048003c0b007988 */ /* 0x0041e80008000409 */
[----:B---3--:R0:W-:Y:S04]  /*4140*/  STS.U16 [R11+UR9+0x4c00], R148 ;  /* 0x004c00940b007988 */ /* 0x0081e80008000409 */
[----:B----4-:R0:W-:Y:S04]  /*4150*/  STS.U16 [R10+UR9+0x4900], R62 ;  /* 0x0049003e0a007988 */ /* 0x0101e80008000409 */
[----:B-----5:R0:W-:Y:S04]  /*4160*/  STS.U16 [R10+UR9+0x4d00], R150 ;  /* 0x004d00960a007988 */ /* 0x0201e80008000409 */
[----:B------:R0:W-:Y:S04]  /*4170*/  STS.U16 [R9+UR9+0x4a00], R64 ;  /* 0x004a004009007988 */ /* 0x0001e80008000409 */
[----:B------:R0:W-:Y:S04]  /*4180*/  STS.U16 [R9+UR9+0x4e00], R152 ;  /* 0x004e009809007988 */ /* 0x0001e80008000409 */
[----:B------:R0:W-:Y:S04]  /*4190*/  STS.U16 [R6+UR9+0x4b00], R146 ;  /* 0x004b009206007988 */ /* 0x0001e80008000409 */
[----:B------:R0:W-:Y:S01]  /*41a0*/  STS.U16 [R6+UR9+0x4f00], R154 ;  /* 0x004f009a06007988 */ /* 0x0001e20008000409 */
[----:B------:R1:W-:Y:S06]  /*41b0*/  MEMBAR.ALL.CTA ;  /* 0x0000000000007992 */ /* 0x0003ec0000008000 */
[----:B-1----:R-:W1:Y:S02]  /*41c0*/  FENCE.VIEW.ASYNC.S ;  /* 0x00000000000073c6 */ /* 0x002e640000000000 */
[----:B-1----:R-:W-:Y:S06]  /*41d0*/  BAR.SYNC.DEFER_BLOCKING 0x0 ;  /* 0x0000000000007b1d */ /* 0x002fec0000010000 */
[----:B------:R-:W-:Y:S05]  /*41e0*/  @P0 BRA `(.L_x_9) ;  /* 0x00000000004c0947 */ /* 0x000fea0003800000 */
[----:B------:R-:W-:Y:S01]  /*41f0*/  UMOV UR13, 0x40004040 ;  /* 0x40004040000d7882 */ /* 0x000fe20000000000 */
        /* <DEDUP_REMOVED lines=9> */
[----:B------:R1:W-:Y:S01]  /*4290*/  UTCHMMA gdesc[UR12], gdesc[UR14], tmem[UR8], tmem[UR16], idesc[UR17], UPT ;  /* 0x00ff100e0c0075ea */ /* 0x0003e2000b800008 */
        /* <DEDUP_REMOVED lines=8> */
.L_x_9:
[----:B------:R-:W-:Y:S01]  /*4320*/  UIADD3 UR5, UPT, UPT, UR5, 0x1, URZ ;  /* 0x0000000105057890 */ /* 0x000fe2000fffe0ff */
[----:B------:R-:W-:Y:S01]  /*4330*/  VIADD R8, R8, 0xffffffff ;  /* 0xffffffff08087836 */ /* 0x000fe20000000000 */
[----:B------:R-:W-:Y:S02]  /*4340*/  UIADD3 UR32, UPT, UPT, UR32, -0x40, URZ ;  /* 0xffffffc020207890 */ /* 0x000fe4000fffe0ff */
[----:B------:R-:W-:Y:S02]  /*4350*/  UISETP.GT.AND UP1, UPT, UR5, 0x1, UPT ;  /* 0x000000010500788c */ /* 0x000fe4000bf24270 */
[----:B------:R-:W-:Y:S02]  /*4360*/  ISETP.NE.U32.AND P2, PT, R8, RZ, PT ;  /* 0x000000ff0800720c */ /* 0x000fe40003f45070 */
[----:B-1----:R-:W-:Y:S02]  /*4370*/  USEL UR6, URZ, 0x1, !UP1 ;  /* 0x00000001ff067887 */ /* 0x002fe4000c800000 */
[----:B------:R-:W-:-:S02]  /*4380*/  USEL UR5, UR5, URZ, !UP1 ;  /* 0x000000ff05057287 */ /* 0x000fc4000c800000 */
[----:B------:R-:W-:-:S03]  /*4390*/  ULOP3.LUT UR7, UR4, UR6, URZ, 0x3c, !UPT ;  /* 0x0000000604077292 */ /* 0x000fc6000f8e3cff */
[----:B------:R-:W-:-:S04]  /*43a0*/  UMOV UR6, UR4 ;  /* 0x0000000400067c82 */ /* 0x000fc80008000000 */
[----:B------:R-:W-:Y:S01]  /*43b0*/  UMOV UR4, UR7 ;  /* 0x0000000700047c82 */ /* 0x000fe20008000000 */
[----:B------:R-:W-:Y:S05]  /*43c0*/  @P2 BRA `(.L_x_10) ;  /* 0xfffffff000482947 */ /* 0x000fea000383ffff */
.L_x_7:
[----:B------:R-:W-:-:S13]  /*43d0*/  ISETP.GE.AND P0, PT, R4, 0x40, PT ;  /* 0x000000400400780c */ /* 0x000fda0003f06270 */
[----:B------:R-:W-:Y:S05]  /*43e0*/  @!P0 BRA `(.L_x_11) ;  /* 0x0000000000108947 */ /* 0x000fea0003800000 */
[----:B------:R-:W-:-:S06]  /*43f0*/  USHF.L.U32 UR6, UR6, 0x1f, URZ ;  /* 0x0000001f06067899 */ /* 0x000fcc00080006ff */
[----:B------:R-:W-:-:S04]  /*4400*/  IMAD.U32 R4, RZ, RZ, UR6 ;  /* 0x00000006ff047e24 */ /* 0x000fc8000f8e00ff */
[----:B------:R-:W1:Y:S02]  /*4410*/  SYNCS.PHASECHK.TRANS64.TRYWAIT P0, [UR11], R4 ;  /* 0x00000004ff0075a7 */ /* 0x000e64000800110b */
[----:B-1----:R-:W-:Y:S05]  /*4420*/  @!P0 BRA `(.L_x_12) ;  /* 0x0000000400fc8947 */ /* 0x002fea0003800000 */
.L_x_11:
[----:B------:R-:W-:Y:S01]  /*4430*/  BAR.SYNC.DEFER_BLOCKING 0x0 ;  /* 0x0000000000007b1d */ /* 0x000fe20000010000 */
[C---:B------:R-:W-:Y:S01]  /*4440*/  IMAD.SHL.U32 R19, R18.reuse, 0x20, RZ ;  /* 0x0000002012137824 */ /* 0x040fe200078e00ff */
[----:B------:R-:W-:Y:S01]  /*4450*/  SHF.R.S32.HI R23, RZ, 0x2, R18 ;  /* 0x00000002ff177819 */ /* 0x000fe20000011412 */
[C---:B0-----:R-:W-:Y:S02]  /*4460*/  IMAD.SHL.U32 R20, R18.reuse, 0x10, RZ ;  /* 0x0000001012147824 */ /* 0x041fe400078e00ff */
[----:B------:R-:W-:Y:S01]  /*4470*/  IMAD.SHL.U32 R22, R18, 0x4, RZ ;  /* 0x0000000412167824 */ /* 0x000fe200078e00ff */
[----:B------:R-:W-:Y:S01]  /*4480*/  LOP3.LUT R19, R19, 0x700, RZ, 0xc0, !PT ;  /* 0x0000070013137812 */ /* 0x000fe200078ec0ff */
[----:B------:R-:W0:Y:S01]  /*4490*/  LDCU UR4, c[0x0][0x3b4] ;  /* 0x00007680ff0477ac */ /* 0x000e220008000800 */
[----:B------:R-:W-:Y:S02]  /*44a0*/  LOP3.LUT R21, R20, 0x30, RZ, 0xc0, !PT ;  /* 0x0000003014157812 */ /* 0x000fe400078ec0ff */
[----:B------:R-:W-:Y:S01]  /*44b0*/  LOP3.LUT R20, R19, 0x70, R20, 0xf8, !PT ;  /* 0x0000007013147812 */ /* 0x000fe200078ef814 */
[C---:B------:R-:W-:Y:S01]  /*44c0*/  IMAD.SHL.U32 R19, R18.reuse, 0x2, RZ ;  /* 0x0000000212137824 */ /* 0x040fe200078e00ff */
[----:B------:R-:W-:Y:S01]  /*44d0*/  LOP3.LUT R22, R21, 0x1c0, R22, 0xf8, !PT ;  /* 0x000001c015167812 */ /* 0x000fe200078ef816 */
[----:B------:R-:W-:Y:S01]  /*44e0*/  IMAD.SHL.U32 R18, R18, 0x40, RZ ;  /* 0x0000004012127824 */ /* 0x000fe200078e00ff */
[----:B------:R-:W-:Y:S01]  /*44f0*/  SGXT R21, R23, 0x1 ;  /* 0x000000011715781a */ /* 0x000fe20000000200 */
[----:B------:R-:W1:Y:S01]  /*4500*/  LDCU.128 UR12, c[0x0][0x390] ;  /* 0x00007200ff0c77ac */ /* 0x000e620008000c00 */
[----:B------:R-:W-:-:S02]  /*4510*/  LOP3.LUT R19, R20, 0xc0, R19, 0x78, !PT ;  /* 0x000000c014137812 */ /* 0x000fc400078e7813 */
[----:B------:R-:W-:Y:S01]  /*4520*/  LOP3.LUT R25, R22, 0x440, R21, 0x78, !PT ;  /* 0x0000044016197812 */ /* 0x000fe200078e7815 */
[----:B------:R-:W2:Y:S01]  /*4530*/  LDCU UR5, c[0x0][0x3b8] ;  /* 0x00007700ff0577ac */ /* 0x000ea20008000800 */
[----:B------:R-:W-:Y:S01]  /*4540*/  LOP3.LUT R18, R18, 0x200, RZ, 0xc0, !PT ;  /* 0x0000020012127812 */ /* 0x000fe200078ec0ff */
[----:B------:R-:W-:Y:S01]  /*4550*/  VIADD R19, R19, UR9 ;  /* 0x0000000913137c36 */ /* 0x000fe20008000000 */
[----:B------:R-:W3:Y:S02]  /*4560*/  @!P1 SYNCS.CCTL.IV [UR9+0x5000] ;  /* 0x00500000ff0099b1 */ /* 0x000ee40008000009 */
[----:B---3--:R-:W-:Y:S01]  /*4570*/  BAR.SYNC.DEFER_BLOCKING 0x0 ;  /* 0x0000000000007b1d */ /* 0x008fe20000010000 */
[----:B------:R-:W-:-:S05]  /*4580*/  IADD3 R18, PT, PT, R25, UR9, R18 ;  /* 0x0000000919127c10 */ /* 0x000fca000fffe012 */
[----:B------:R-:W-:Y:S01]  /*4590*/  LDTM.16dp32bit_t0_t15.x8 R4, tmem[UR10] ;  /* 0x0000000a000479ee */ /* 0x000fe20008980000 */
[----:B------:R-:W3:Y:S01]  /*45a0*/  LDTM.16dp32bit_t16_t31.x8 R4, tmem[UR10+0x8] ;  /* 0x0000080a000479ee */ /* 0x000ee200089a0000 */
[----:B-1----:R-:W-:-:S04]  /*45b0*/  ISETP.GE.AND P0, PT, R13, UR14, PT ;  /* 0x0000000e0d007c0c */ /* 0x002fc8000bf06270 */
[----:B------:R-:W-:Y:S02]  /*45c0*/  ISETP.LT.AND P4, PT, R16, UR15, !P0 ;  /* 0x0000000f10007c0c */ /* 0x000fe4000c781270 */
[C---:B------:R-:W-:Y:S01]  /*45d0*/  ISETP.LT.AND P5, PT, R15.reuse, UR15, !P0 ;  /* 0x0000000f0f007c0c */ /* 0x040fe2000c7a1270 */
[----:B--2---:R-:W-:Y:S01]  /*45e0*/  IMAD R15, R15, UR5, RZ ;  /* 0x000000050f0f7c24 */ /* 0x004fe2000f8e02ff */
[----:B------:R-:W1:Y:S01]  /*45f0*/  @!P1 SYNCS.CCTL.IV [UR9+0x5008] ;  /* 0x00500800ff0099b1 */ /* 0x000e620008000009 */
[----:B------:R-:W-:Y:S01]  /*4600*/  NOP ;  /* 0x0000000000007918 */ /* 0x000fe20000000000 */
[----:B------:R-:W-:Y:S02]  /*4610*/  ISETP.LT.AND P1, PT, R17, UR15, !P0 ;  /* 0x0000000f11007c0c */ /* 0x000fe4000c721270 */
[----:B---3--:R-:W-:Y:S01]  /*4620*/  F2FP.F16.F32.PACK_AB R20, R6, R4 ;  /* 0x000000040614723e */ /* 0x008fe200000000ff */
[----:B0-----:R-:W-:Y:S01]  /*4630*/  IMAD R4, R13, UR4, RZ ;  /* 0x000000040d047c24 */ /* 0x001fe2000f8e02ff */
[----:B------:R-:W-:Y:S01]  /*4640*/  F2FP.F16.F32.PACK_AB R21, R7, R5 ;  /* 0x000000050715723e */ /* 0x000fe200000000ff */
[----:B------:R-:W-:Y:S01]  /*4650*/  IMAD R5, R17, UR5, RZ ;  /* 0x0000000511057c24 */ /* 0x000fe2000f8e02ff */
[----:B------:R-:W-:Y:S01]  /*4660*/  F2FP.F16.F32.PACK_AB R22, R10, R8 ;  /* 0x000000080a16723e */ /* 0x000fe200000000ff */
[----:B------:R-:W-:Y:S01]  /*4670*/  IMAD R7, R16, UR5, RZ ;  /* 0x0000000510077c24 */ /* 0x000fe2000f8e02ff */
[----:B------:R-:W-:Y:S01]  /*4680*/  F2FP.F16.F32.PACK_AB R23, R11, R9 ;  /* 0x000000090b17723e */ /* 0x000fe200000000ff */
[----:B------:R-:W-:Y:S01]  /*4690*/  IMAD R11, R12, UR5, RZ ;  /* 0x000000050c0b7c24 */ /* 0x000fe2000f8e02ff */
[----:B------:R-:W-:Y:S01]  /*46a0*/  LEA R28, P2, R4, UR12, 0x1 ;  /* 0x0000000c041c7c11 */ /* 0x000fe2000f8408ff */
[----:B------:R-:W-:-:S02]  /*46b0*/  IMAD R13, R3, UR5, RZ ;  /* 0x00000005030d7c24 */ /* 0x000fc4000f8e02ff */
[----:B-1----:R0:W-:Y:S01]  /*46c0*/  STSM.16.M88.4 [R19], R20 ;  /* 0x0000001413007844 */ /* 0x0021e20000000200 */
[----:B------:R-:W-:Y:S01]  /*46d0*/  BAR.SYNC.DEFER_BLOCKING 0x0 ;  /* 0x0000000000007b1d */ /* 0x000fe20000010000 */
[-C--:B------:R-:W-:Y:S01]  /*46e0*/  LEA R6, P3, R7, R28.reuse, 0x1 ;  /* 0x0000001c07067211 */ /* 0x080fe200078608ff */
[----:B------:R-:W-:Y:S01]  /*46f0*/  IMAD R16, R2, UR5, RZ ;  /* 0x0000000502107c24 */ /* 0x000fe2000f8e02ff */
[-C--:B------:R-:W-:Y:S01]  /*4700*/  LEA R8, P6, R15, R28.reuse, 0x1 ;  /* 0x0000001c0f087211 */ /* 0x080fe200078c08ff */
[----:B------:R-:W-:Y:S01]  /*4710*/  IMAD R17, R0, UR5, RZ ;  /* 0x0000000500117c24 */ /* 0x000fe2000f8e02ff */
[----:B0-----:R-:W-:Y:S02]  /*4720*/  LEA.HI.X.SX32 R20, R4, UR13, 0x1, P2 ;  /* 0x0000000d04147c11 */ /* 0x001fe400090f0eff */
[----:B------:R-:W-:Y:S02]  /*4730*/  LEA R4, P2, R5, R28, 0x1 ;  /* 0x0000001c05047211 */ /* 0x000fe400078408ff */
[----:B------:R-:W-:-:S02]  /*4740*/  LEA.HI.X.SX32 R7, R7, R20, 0x1, P3 ;  /* 0x0000001407077211 */ /* 0x000fc400018f0eff */
[----:B------:R-:W-:Y:S02]  /*4750*/  LEA.HI.X.SX32 R5, R5, R20, 0x1, P2 ;  /* 0x0000001405057211 */ /* 0x000fe400010f0eff */
[----:B------:R-:W-:Y:S02]  /*4760*/  ISETP.LT.AND P3, PT, R12, UR15, !P0 ;  /* 0x0000000f0c007c0c */ /* 0x000fe4000c761270 */
[C---:B------:R-:W-:Y:S01]  /*4770*/  LEA R10, P2, R11.reuse, R28, 0x1 ;  /* 0x0000001c0b0a7211 */ /* 0x040fe200078408ff */
[----:B------:R-:W0:Y:S03]  /*4780*/  LDSM.16.M88.4 R24, [R18] ;  /* 0x000000001218783b */ /* 0x000e260000000200 */
[----:B------:R-:W-:Y:S02]  /*4790*/  LEA.HI.X.SX32 R11, R11, R20, 0x1, P2 ;  /* 0x000000140b0b7211 */ /* 0x000fe400010f0eff */
[----:B------:R-:W-:-:S02]  /*47a0*/  ISETP.LT.AND P2, PT, R3, UR15, !P0 ;  /* 0x0000000f03007c0c */ /* 0x000fc4000c741270 */
[----:B0-----:R-:W-:Y:S01]  /*47b0*/  PRMT R9, R24, 0x7632, R9 ;  /* 0x0000763218097816 */ /* 0x001fe20000000009 */
[----:B------:R0:W-:Y:S01]  /*47c0*/  @P1 STG.E.U16 desc[UR20][R4.64], R24 ;  /* 0x0000001804001986 */ /* 0x0001e2000c101514 */
[----:B------:R-:W-:-:S03]  /*47d0*/  PRMT R3, R26, 0x7632, R3 ;  /* 0x000076321a037816 */ /* 0x000fc60000000003 */
[----:B------:R1:W-:Y:S01]  /*47e0*/  @P4 STG.E.U16 desc[UR20][R6.64], R9 ;  /* 0x0000000906004986 */ /* 0x0003e2000c101514 */
[C---:B------:R-:W-:Y:S01]  /*47f0*/  ISETP.LT.AND P4, PT, R14.reuse, UR15, !P0 ;  /* 0x0000000f0e007c0c */ /* 0x040fe2000c781270 */
[----:B------:R-:W-:-:S05]  /*4800*/  IMAD R14, R14, UR5, RZ ;  /* 0x000000050e0e7c24 */ /* 0x000fca000f8e02ff */
[C---:B0-----:R-:W-:Y:S02]  /*4810*/  LEA R4, P1, R14.reuse, R28, 0x1 ;  /* 0x0000001c0e047211 */ /* 0x041fe400078208ff */
[----:B-1----:R-:W-:Y:S02]  /*4820*/  LEA.HI.X.SX32 R9, R15, R20, 0x1, P6 ;  /* 0x000000140f097211 */ /* 0x002fe400030f0eff */
[C---:B------:R-:W-:Y:S02]  /*4830*/  LEA R6, P6, R13.reuse, R28, 0x1 ;  /* 0x0000001c0d067211 */ /* 0x040fe400078c08ff */
[----:B------:R-:W-:Y:S01]  /*4840*/  LEA.HI.X.SX32 R5, R14, R20, 0x1, P1 ;  /* 0x000000140e057211 */ /* 0x000fe200008f0eff */
[----:B------:R0:W-:Y:S01]  /*4850*/  @P5 STG.E.U16 desc[UR20][R8.64], R25 ;  /* 0x0000001908005986 */ /* 0x0001e2000c101514 */
[----:B------:R-:W-:Y:S02]  /*4860*/  LEA R12, P1, R16, R28, 0x1 ;  /* 0x0000001c100c7211 */ /* 0x000fe400078208ff */
[----:B------:R-:W-:-:S02]  /*4870*/  LEA.HI.X.SX32 R7, R13, R20, 0x1, P6 ;  /* 0x000000140d077211 */ /* 0x000fc400030f0eff */
[----:B------:R-:W-:Y:S02]  /*4880*/  LEA.HI.X.SX32 R13, R16, R20, 0x1, P1 ;  /* 0x00000014100d7211 */ /* 0x000fe400008f0eff */
[----:B------:R-:W-:Y:S02]  /*4890*/  ISETP.LT.AND P1, PT, R2, UR15, !P0 ;  /* 0x0000000f02007c0c */ /* 0x000fe4000c721270 */
[----:B------:R-:W-:Y:S02]  /*48a0*/  ISETP.LT.AND P0, PT, R0, UR15, !P0 ;  /* 0x0000000f00007c0c */ /* 0x000fe4000c701270 */
[----:B------:R-:W-:Y:S02]  /*48b0*/  LEA R14, P6, R17, R28, 0x1 ;  /* 0x0000001c110e7211 */ /* 0x000fe400078c08ff */
[----:B------:R-:W-:Y:S02]  /*48c0*/  PRMT R2, R25, 0x7632, R2 ;  /* 0x0000763219027816 */ /* 0x000fe40000000002 */
[----:B------:R-:W-:-:S02]  /*48d0*/  LEA.HI.X.SX32 R15, R17, R20, 0x1, P6 ;  /* 0x00000014110f7211 */ /* 0x000fc400030f0eff */
[----:B------:R-:W-:Y:S01]  /*48e0*/  PRMT R0, R27, 0x7632, R0 ;  /* 0x000076321b007816 */ /* 0x000fe20000000000 */
[----:B------:R0:W-:Y:S04]  /*48f0*/  @P4 STG.E.U16 desc[UR20][R4.64], R2 ;  /* 0x0000000204004986 */ /* 0x0001e8000c101514 */
[----:B------:R0:W-:Y:S04]  /*4900*/  @P3 STG.E.U16 desc[UR20][R10.64], R26 ;  /* 0x0000001a0a003986 */ /* 0x0001e8000c101514 */
[----:B------:R0:W-:Y:S04]  /*4910*/  @P2 STG.E.U16 desc[UR20][R6.64], R3 ;  /* 0x0000000306002986 */ /* 0x0001e8000c101514 */
[----:B------:R0:W-:Y:S04]  /*4920*/  @P1 STG.E.U16 desc[UR20][R12.64], R27 ;  /* 0x0000001b0c001986 */ /* 0x0001e8000c101514 */
[----:B------:R0:W-:Y:S01]  /*4930*/  @P0 STG.E.U16 desc[UR20][R14.64], R0 ;  /* 0x000000000e000986 */ /* 0x0001e2000c101514 */
[----:B------:R-:W-:Y:S06]  /*4940*/  BAR.SYNC.DEFER_BLOCKING 0x0 ;  /* 0x0000000000007b1d */ /* 0x000fec0000010000 */
[----:B------:R-:W-:Y:S05]  /*4950*/  BRA.U UP0, `(.L_x_13) ;  /* 0x00000001009c7547 */ /* 0x000fea000b800000 */
[----:B------:R-:W1:Y:S01]  /*4960*/  S2UR UR5, SR_CgaCtaId ;  /* 0x00000000000579c3 */ /* 0x000e620000008800 */
[----:B------:R-:W-:Y:S01]  /*4970*/  NOP ;  /* 0x0000000000007918 */ /* 0x000fe20000000000 */
[----:B------:R-:W-:Y:S01]  /*4980*/  UMOV UR4, 0x50 ;  /* 0x0000005000047882 */ /* 0x000fe20000000000 */
[----:B0-----:R-:W-:Y:S02]  /*4990*/  IMAD.U32 R0, RZ, RZ, UR8 ;  /* 0x00000008ff007e24 */ /* 0x001fe4000f8e00ff */
[----:B------:R-:W-:-:S03]  /*49a0*/  IMAD.MOV.U32 R3, RZ, RZ, 0x1 ;  /* 0x00000001ff037424 */ /* 0x000fc600078e00ff */
[----:B------:R-:W-:-:S04]  /*49b0*/  LOP3.LUT R0, R0, 0xffff, RZ, 0xc0, !PT ;  /* 0x0000ffff00007812 */ /* 0x000fc800078ec0ff */
[----:B------:R-:W-:-:S05]  /*49c0*/  SHF.R.U32.HI R0, RZ, 0x5, R0 ;  /* 0x00000005ff007819 */ /* 0x000fca0000011600 */
[----:B------:R-:W-:Y:S01]  /*49d0*/  VIADD R2, R0, 0x10 ;  /* 0x0000001000027836 */ /* 0x000fe20000000000 */
[----:B------:R-:W-:Y:S01]  /*49e0*/  SHF.L.U32 R0, R3, R0, RZ ;  /* 0x0000000003007219 */ /* 0x000fe200000006ff */
[----:B-1----:R-:W-:-:S03]  /*49f0*/  ULEA UR6, UR5, UR4, 0x18 ;  /* 0x0000000405067291 */ /* 0x002fc6000f8ec0ff */
[----:B------:R-:W-:-:S04]  /*4a00*/  SHF.L.U32 R3, R3, R2, RZ ;  /* 0x0000000203037219 */ /* 0x000fc800000006ff */
[----:B------:R-:W-:Y:S02]  /*4a10*/  LOP3.LUT R0, R3, R0, RZ, 0xfc, !PT ;  /* 0x0000000003007212 */ /* 0x000fe400078efcff */
[----:B------:R-:W0:Y:S02]  /*4a20*/  LDS R5, [UR6] ;  /* 0x00000006ff057984 */ /* 0x000e240008000800 */
[C---:B------:R-:W-:Y:S02]  /*4a30*/  LOP3.LUT R2, R0.reuse, 0xffff, RZ, 0xc0, !PT ;  /* 0x0000ffff00027812 */ /* 0x040fe400078ec0ff */
[----:B0-----:R-:W-:-:S04]  /*4a40*/  LOP3.LUT R3, R0, 0xffff, R5, 0x80, !PT ;  /* 0x0000ffff00037812 */ /* 0x001fc800078e8005 */
[----:B------:R-:W-:-:S13]  /*4a50*/  ISETP.NE.AND P0, PT, R3, R2, PT ;  /* 0x000000020300720c */ /* 0x000fda0003f05270 */
[----:B------:R-:W-:Y:S05]  /*4a60*/  @P0 BRA `(.L_x_14) ;  /* 0x0000000000500947 */ /* 0x000fea0003800000 */
[----:B------:R-:W-:Y:S02]  /*4a70*/  SHF.R.U32.HI R5, RZ, 0x10, R5 ;  /* 0x00000010ff057819 */ /* 0x000fe40000011605 */
[----:B------:R-:W-:-:S04]  /*4a80*/  SHF.R.U32.HI R2, RZ, 0x10, R0 ;  /* 0x00000010ff027819 */ /* 0x000fc80000011600 */
[----:B------:R-:W-:-:S04]  /*4a90*/  LOP3.LUT R5, R5, R2, RZ, 0xc0, !PT ;  /* 0x0000000205057212 */ /* 0x000fc800078ec0ff */
[----:B------:R-:W-:-:S13]  /*4aa0*/  ISETP.NE.AND P0, PT, R5, R2, PT ;  /* 0x000000020500720c */ /* 0x000fda0003f05270 */
[----:B------:R-:W-:Y:S05]  /*4ab0*/  @P0 BRA `(.L_x_15) ;  /* 0x0000000000300947 */ /* 0x000fea0003800000 */
[----:B------:R-:W-:Y:S01]  /*4ac0*/  R2UR UR4, R0 ;  /* 0x00000000000472ca */ /* 0x000fe200000e0000 */
[----:B------:R-:W-:Y:S01]  /*4ad0*/  VOTEU.ANY UR5, UPT, PT ;  /* 0x0000000000057886 */ /* 0x000fe200038e0100 */
[----:B------:R-:W0:Y:S01]  /*4ae0*/  S2R R0, SR_LANEID ;  /* 0x0000000000007919 */ /* 0x000e220000000000 */
[----:B------:R-:W-:-:S10]  /*4af0*/  UFLO.U32 UR5, UR5 ;  /* 0x00000005000572bd */ /* 0x000fd400080e0000 */
[----:B------:R-:W-:-:S06]  /*4b00*/  ULOP3.LUT UR4, URZ, UR4, URZ, 0x33, !UPT ;  /* 0x00000004ff047292 */ /* 0x000fcc000f8e33ff */
[----:B------:R-:W-:-:S04]  /*4b10*/  IMAD.U32 R2, RZ, RZ, UR4 ;  /* 0x00000004ff027e24 */ /* 0x000fc8000f8e00ff */
[----:B------:R-:W1:Y:S02]  /*4b20*/  REDUX UR7, R2 ;  /* 0x00000000020773c4 */ /* 0x000e640000000000 */
[----:B------:R2:W-:Y:S01]  /*4b30*/  UTCATOMSWS.AND URZ, UR4 ;  /* 0x0000000400ff79e3 */ /* 0x0005e20008000000 */
[----:B0-----:R-:W-:Y:S01]  /*4b40*/  ISETP.EQ.U32.AND P0, PT, R0, UR5, PT ;  /* 0x0000000500007c0c */ /* 0x001fe2000bf02070 */
[----:B-1----:R-:W-:-:S12]  /*4b50*/  IMAD.U32 R0, RZ, RZ, UR7 ;  /* 0x00000007ff007e24 */ /* 0x002fd8000f8e00ff */
[----:B------:R2:W-:Y:S01]  /*4b60*/  @P0 ATOMS.AND RZ, [UR6], R0 ;  /* 0x00000000ffff098c */ /* 0x0005e2000a800006 */
[----:B------:R-:W-:Y:S05]  /*4b70*/  BRA `(.L_x_13) ;  /* 0x0000000000147947 */ /* 0x000fea0003800000 */
.L_x_15:
[----:B------:R-:W-:-:S07]  /*4b80*/  MOV R2, 0x4ba0 ;  /* 0x00004ba000027802 */ /* 0x000fce0000000f00 */
[----:B------:R-:W-:Y:S05]  /*4b90*/  CALL.REL.NOINC `($__internal_0_$__cuda_sm10x_tcgen05_guardrail_trap_col_being_dealloced_not_returned_by_alloc) ;  /* 0x00000000002c7944 */ /* 0x000fea0003c00000 */
[----:B------:R-:W-:Y:S05]  /*4ba0*/  BRA `(.L_x_13) ;  /* 0x0000000000087947 */ /* 0x000fea0003800000 */
.L_x_14:
[----:B------:R-:W-:-:S07]  /*4bb0*/  MOV R2, 0x4bd0 ;  /* 0x00004bd000027802 */ /* 0x000fce0000000f00 */
[----:B------:R-:W-:Y:S05]  /*4bc0*/  CALL.REL.NOINC `($__internal_2_$__cuda_sm10x_tcgen05_guardrail_trap_unallocated_columns_being_dealloced) ;  /* 0x0000000000387944 */ /* 0x000fea0003c00000 */
.L_x_13:
[----:B------:R-:W-:Y:S01]  /*4bd0*/  NOP ;  /* 0x0000000000007918 */ /* 0x000fe20000000000 */
[----:B--2---:R-:W-:Y:S05]  /*4be0*/  EXIT ;  /* 0x000000000000794d */ /* 0x004fea0003800000 */
.L_x_8:
[----:B------:R-:W0:Y:S02]  /*4bf0*/  SYNCS.PHASECHK.TRANS64.TRYWAIT P2, [UR11], R22 ;  /* 0x00000016ff0075a7 */ /* 0x000e24000804110b */
[----:B0-----:R-:W-:Y:S05]  /*4c00*/  @!P2 BRA `(.L_x_8) ;  /* 0xfffffffc00f8a947 */ /* 0x001fea000383ffff */
[----:B------:R-:W-:Y:S05]  /*4c10*/  BRA `(.L_x_16) ;  /* 0xffffffe800507947 */ /* 0x000fea000383ffff */
.L_x_12:
[----:B------:R-:W1:Y:S02]  /*4c20*/  SYNCS.PHASECHK.TRANS64.TRYWAIT P0, [UR11], R4 ;  /* 0x00000004ff0075a7 */ /* 0x000e64000800110b */
[----:B-1----:R-:W-:Y:S05]  /*4c30*/  @!P0 BRA `(.L_x_12) ;  /* 0xfffffffc00f88947 */ /* 0x002fea000383ffff */
[----:B------:R-:W-:Y:S05]  /*4c40*/  BRA `(.L_x_11) ;  /* 0xfffffff400f87947 */ /* 0x000fea000383ffff */
        .weak           $__internal_0_$__cuda_sm10x_tcgen05_guardrail_trap_col_being_dealloced_not_returned_by_alloc
        .type           $__internal_0_$__cuda_sm10x_tcgen05_guardrail_trap_col_being_dealloced_not_returned_by_alloc,@function
        .size           $__internal_0_$__cuda_sm10x_tcgen05_guardrail_trap_col_being_dealloced_not_returned_by_alloc,($__internal_1_$__cuda_sm10x_tcgen05_guardrail_trap_phase_invalid_during_alloc - $__internal_0_$__cuda_sm10x_tcgen05_guardrail_trap_col_being_dealloced_not_returned_by_alloc)
$__internal_0_$__cuda_sm10x_tcgen05_guardrail_trap_col_being_dealloced_not_returned_by_alloc:
[----:B------:R-:W-:Y:S05]  /*4c50*/  BPT.TRAP 0x1 ;  /* 0x000000040000795c */ /* 0x000fea0000300000 */
[----:B------:R-:W-:-:S04]  /*4c60*/  IMAD.MOV.U32 R3, RZ, RZ, 0x0 ;  /* 0x00000000ff037424 */ /* 0x000fc800078e00ff */
[----:B------:R-:W-:Y:S05]  /*4c70*/  RET.REL.NODEC R2 `(matmul_kernel) ;  /* 0xffffffb002e07950 */ /* 0x000fea0003c3ffff */
        .weak           $__internal_1_$__cuda_sm10x_tcgen05_guardrail_trap_phase_invalid_during_alloc
        .type           $__internal_1_$__cuda_sm10x_tcgen05_guardrail_trap_phase_invalid_during_alloc,@function
        .size           $__internal_1_$__cuda_sm10x_tcgen05_guardrail_trap_phase_invalid_during_alloc,($__internal_2_$__cuda_sm10x_tcgen05_guardrail_trap_unallocated_columns_being_dealloced - $__internal_1_$__cuda_sm10x_tcgen05_guardrail_trap_phase_invalid_during_alloc)
$__internal_1_$__cuda_sm10x_tcgen05_guardrail_trap_phase_invalid_during_alloc:
[----:B------:R-:W-:Y:S05]  /*4c80*/  BPT.TRAP 0x1 ;  /* 0x000000040000795c */ /* 0x000fea0000300000 */
[----:B------:R-:W-:-:S04]  /*4c90*/  IMAD.MOV.U32 R3, RZ, RZ, 0x0 ;  /* 0x00000000ff037424 */ /* 0x000fc800078e00ff */
[----:B------:R-:W-:Y:S05]  /*4ca0*/  RET.REL.NODEC R2 `(matmul_kernel) ;  /* 0xffffffb002d47950 */ /* 0x000fea0003c3ffff */
        .weak           $__internal_2_$__cuda_sm10x_tcgen05_guardrail_trap_unallocated_columns_being_dealloced
        .type           $__internal_2_$__cuda_sm10x_tcgen05_guardrail_trap_unallocated_columns_being_dealloced,@function
        .size           $__internal_2_$__cuda_sm10x_tcgen05_guardrail_trap_unallocated_columns_being_dealloced,(.L_x_20 - $__internal_2_$__cuda_sm10x_tcgen05_guardrail_trap_unallocated_columns_being_dealloced)
$__internal_2_$__cuda_sm10x_tcgen05_guardrail_trap_unallocated_columns_being_dealloced:
[----:B------:R-:W-:Y:S05]  /*4cb0*/  BPT.TRAP 0x1 ;  /* 0x000000040000795c */ /* 0x000fea0000300000 */
[----:B------:R-:W-:-:S04]  /*4cc0*/  IMAD.MOV.U32 R3, RZ, RZ, 0x0 ;  /* 0x00000000ff037424 */ /* 0x000fc800078e00ff */
[----:B------:R-:W-:Y:S05]  /*4cd0*/  RET.REL.NODEC R2 `(matmul_kernel) ;  /* 0xffffffb002c87950 */ /* 0x000fea0003c3ffff */
.L_x_17:
[----:B------:R-:W-:-:S00]  /*4ce0*/  BRA `(.L_x_17) ;  /* 0xfffffffc00fc7947 */ /* 0x000fc0000383ffff */
[----:B------:R-:W-:-:S00]  /*4cf0*/  NOP ;  /* 0x0000000000007918 */ /* 0x000fc00000000000 */
        /* <DEDUP_REMOVED lines=8> */
.L_x_20:


//--------------------- .nv.shared.matmul_kernel  --------------------------
	.section	.nv.shared.matmul_kernel,"aw",@nobits
	.sectionflags	@""
	.align	16
	.zero		1024


//--------------------- .nv.shared.reserved.0     --------------------------
	.section	.nv.shared.reserved.0,"aw",@nobits
	.align	8
	.weak		__nv_reservedSMEM_offset_0_alias
	.size		__nv_reservedSMEM_offset_0_alias, 0, 64
	.other		__nv_reservedSMEM_offset_0_alias,@"STO_CUDA_RESERVED_SHARED STV_DEFAULT"
__nv_reservedSMEM_offset_0_alias:
	.zero		0
.nv.shared.reserved.0:
	.zero		64
	.weak		__nv_reservedSMEM_allocation_phase
	.type		__nv_reservedSMEM_allocation_phase,@object
	.size		__nv_reservedSMEM_allocation_phase,(.L_0 - __nv_reservedSMEM_allocation_phase)
__nv_reservedSMEM_allocation_phase:
	.zero		1
.L_0:
	.zero		7
	.weak		__nv_reservedSMEM_devtool_atexit_pc
	.type		__nv_reservedSMEM_devtool_atexit_pc,@object
	.size		__nv_reservedSMEM_devtool_atexit_pc,(__nv_reservedSMEM_allocation_mask - __nv_reservedSMEM_devtool_atexit_pc)
__nv_reservedSMEM_devtool_atexit_pc:
	.zero		8
	.weak		__nv_reservedSMEM_allocation_mask
	.type		__nv_reservedSMEM_allocation_mask,@object
	.size		__nv_reservedSMEM_allocation_mask,(.L_2 - __nv_reservedSMEM_allocation_mask)
__nv_reservedSMEM_allocation_mask:
	.zero		4
.L_2:


//--------------------- .nv.constant0.matmul_kernel --------------------------
	.section	.nv.constant0.matmul_kernel,"a",@progbits
	.sectionflags	@""
	.align	4
.nv.constant0.matmul_kernel:
	.zero		976


//--------------------- SYMBOLS --------------------------

	.type		.nv.reservedSmem.offset0,@object
	.size		.nv.reservedSmem.offset0,0x4
	.type		.nv.reservedSmem.cap,@object
	.size		.nv.reservedSmem.cap,0x4
